//
// Generated by NVIDIA NVVM Compiler
//
// Compiler Build ID: CL-36424714
// Cuda compilation tools, release 13.0, V13.0.88
// Based on NVVM 20.0.0
//

.version 9.0
.target sm_100
.address_size 64

	// .globl	_ZN4micm4cuda22AddForcingTerms_kernelEPdS1_S1_iiiPmS2_S2_S2_S1_
.extern .func  (.param .b32 func_retval0) vprintf
(
	.param .b64 vprintf_param_0,
	.param .b64 vprintf_param_1
)
;
.global .align 1 .b8 $str[19] = {114, 117, 110, 110, 105, 110, 103, 32, 105, 110, 32, 107, 101, 114, 110, 101, 108, 10};
.global .align 1 .b8 $str$1[19] = {114, 101, 97, 99, 116, 105, 111, 110, 32, 105, 110, 100, 101, 120, 32, 37, 100, 10};

.visible .entry _ZN4micm4cuda22AddForcingTerms_kernelEPdS1_S1_iiiPmS2_S2_S2_S1_(
	.param .u64 .ptr .align 1 _ZN4micm4cuda22AddForcingTerms_kernelEPdS1_S1_iiiPmS2_S2_S2_S1__param_0,
	.param .u64 .ptr .align 1 _ZN4micm4cuda22AddForcingTerms_kernelEPdS1_S1_iiiPmS2_S2_S2_S1__param_1,
	.param .u64 .ptr .align 1 _ZN4micm4cuda22AddForcingTerms_kernelEPdS1_S1_iiiPmS2_S2_S2_S1__param_2,
	.param .u32 _ZN4micm4cuda22AddForcingTerms_kernelEPdS1_S1_iiiPmS2_S2_S2_S1__param_3,
	.param .u32 _ZN4micm4cuda22AddForcingTerms_kernelEPdS1_S1_iiiPmS2_S2_S2_S1__param_4,
	.param .u32 _ZN4micm4cuda22AddForcingTerms_kernelEPdS1_S1_iiiPmS2_S2_S2_S1__param_5,
	.param .u64 .ptr .align 1 _ZN4micm4cuda22AddForcingTerms_kernelEPdS1_S1_iiiPmS2_S2_S2_S1__param_6,
	.param .u64 .ptr .align 1 _ZN4micm4cuda22AddForcingTerms_kernelEPdS1_S1_iiiPmS2_S2_S2_S1__param_7,
	.param .u64 .ptr .align 1 _ZN4micm4cuda22AddForcingTerms_kernelEPdS1_S1_iiiPmS2_S2_S2_S1__param_8,
	.param .u64 .ptr .align 1 _ZN4micm4cuda22AddForcingTerms_kernelEPdS1_S1_iiiPmS2_S2_S2_S1__param_9,
	.param .u64 .ptr .align 1 _ZN4micm4cuda22AddForcingTerms_kernelEPdS1_S1_iiiPmS2_S2_S2_S1__param_10
)
{
	.reg .pred 	%p<17>;
	.reg .b32 	%r<6>;
	.reg .b64 	%rd<169>;
	.reg .b64 	%fd<56>;

	ld.param.u64 	%rd46, [_ZN4micm4cuda22AddForcingTerms_kernelEPdS1_S1_iiiPmS2_S2_S2_S1__param_0];
	ld.param.u64 	%rd51, [_ZN4micm4cuda22AddForcingTerms_kernelEPdS1_S1_iiiPmS2_S2_S2_S1__param_1];
	ld.param.u64 	%rd52, [_ZN4micm4cuda22AddForcingTerms_kernelEPdS1_S1_iiiPmS2_S2_S2_S1__param_2];
	ld.param.s32 	%rd5, [_ZN4micm4cuda22AddForcingTerms_kernelEPdS1_S1_iiiPmS2_S2_S2_S1__param_3];
	ld.param.u32 	%r1, [_ZN4micm4cuda22AddForcingTerms_kernelEPdS1_S1_iiiPmS2_S2_S2_S1__param_4];
	ld.param.u64 	%rd47, [_ZN4micm4cuda22AddForcingTerms_kernelEPdS1_S1_iiiPmS2_S2_S2_S1__param_6];
	ld.param.u64 	%rd53, [_ZN4micm4cuda22AddForcingTerms_kernelEPdS1_S1_iiiPmS2_S2_S2_S1__param_7];
	ld.param.u64 	%rd48, [_ZN4micm4cuda22AddForcingTerms_kernelEPdS1_S1_iiiPmS2_S2_S2_S1__param_8];
	ld.param.u64 	%rd49, [_ZN4micm4cuda22AddForcingTerms_kernelEPdS1_S1_iiiPmS2_S2_S2_S1__param_9];
	ld.param.u64 	%rd50, [_ZN4micm4cuda22AddForcingTerms_kernelEPdS1_S1_iiiPmS2_S2_S2_S1__param_10];
	cvta.to.global.u64 	%rd1, %rd51;
	cvta.to.global.u64 	%rd2, %rd53;
	cvta.to.global.u64 	%rd3, %rd52;
	mov.u32 	%r2, %ctaid.x;
	mov.u32 	%r3, %ntid.x;
	mov.u32 	%r4, %tid.x;
	mad.lo.s32 	%r5, %r2, %r3, %r4;
	cvt.u64.u32 	%rd4, %r5;
	setp.ge.u64 	%p1, %rd4, %rd5;
	@%p1 bra 	$L__BB0_23;
	setp.eq.s32 	%p2, %r1, 0;
	@%p2 bra 	$L__BB0_23;
	cvta.to.global.u64 	%rd6, %rd46;
	cvta.to.global.u64 	%rd7, %rd47;
	cvta.to.global.u64 	%rd8, %rd48;
	cvta.to.global.u64 	%rd9, %rd49;
	cvta.to.global.u64 	%rd10, %rd50;
	cvt.s64.s32 	%rd11, %r1;
	mov.b64 	%rd155, 0;
	mov.u64 	%rd156, %rd155;
	mov.u64 	%rd157, %rd155;
	mov.u64 	%rd158, %rd155;
$L__BB0_3:
	mad.lo.s64 	%rd55, %rd155, %rd5, %rd4;
	shl.b64 	%rd56, %rd55, 3;
	add.s64 	%rd57, %rd6, %rd56;
	ld.global.f64 	%fd54, [%rd57];
	shl.b64 	%rd58, %rd155, 3;
	add.s64 	%rd16, %rd7, %rd58;
	ld.global.u64 	%rd17, [%rd16];
	setp.eq.s64 	%p3, %rd17, 0;
	@%p3 bra 	$L__BB0_15;
	and.b64  	%rd18, %rd17, 7;
	setp.lt.u64 	%p4, %rd17, 8;
	mov.b64 	%rd159, 0;
	@%p4 bra 	$L__BB0_7;
	and.b64  	%rd159, %rd17, -8;
	shl.b64 	%rd60, %rd158, 3;
	add.s64 	%rd61, %rd2, %rd60;
	add.s64 	%rd162, %rd61, 32;
	mov.u64 	%rd163, %rd159;
$L__BB0_6:
	.pragma "nounroll";
	ld.global.u64 	%rd62, [%rd162+-32];
	mad.lo.s64 	%rd63, %rd62, %rd5, %rd4;
	shl.b64 	%rd64, %rd63, 3;
	add.s64 	%rd65, %rd1, %rd64;
	ld.global.f64 	%fd15, [%rd65];
	mul.f64 	%fd16, %fd54, %fd15;
	ld.global.u64 	%rd66, [%rd162+-24];
	mad.lo.s64 	%rd67, %rd66, %rd5, %rd4;
	shl.b64 	%rd68, %rd67, 3;
	add.s64 	%rd69, %rd1, %rd68;
	ld.global.f64 	%fd17, [%rd69];
	mul.f64 	%fd18, %fd16, %fd17;
	ld.global.u64 	%rd70, [%rd162+-16];
	mad.lo.s64 	%rd71, %rd70, %rd5, %rd4;
	shl.b64 	%rd72, %rd71, 3;
	add.s64 	%rd73, %rd1, %rd72;
	ld.global.f64 	%fd19, [%rd73];
	mul.f64 	%fd20, %fd18, %fd19;
	ld.global.u64 	%rd74, [%rd162+-8];
	mad.lo.s64 	%rd75, %rd74, %rd5, %rd4;
	shl.b64 	%rd76, %rd75, 3;
	add.s64 	%rd77, %rd1, %rd76;
	ld.global.f64 	%fd21, [%rd77];
	mul.f64 	%fd22, %fd20, %fd21;
	ld.global.u64 	%rd78, [%rd162];
	mad.lo.s64 	%rd79, %rd78, %rd5, %rd4;
	shl.b64 	%rd80, %rd79, 3;
	add.s64 	%rd81, %rd1, %rd80;
	ld.global.f64 	%fd23, [%rd81];
	mul.f64 	%fd24, %fd22, %fd23;
	ld.global.u64 	%rd82, [%rd162+8];
	mad.lo.s64 	%rd83, %rd82, %rd5, %rd4;
	shl.b64 	%rd84, %rd83, 3;
	add.s64 	%rd85, %rd1, %rd84;
	ld.global.f64 	%fd25, [%rd85];
	mul.f64 	%fd26, %fd24, %fd25;
	ld.global.u64 	%rd86, [%rd162+16];
	mad.lo.s64 	%rd87, %rd86, %rd5, %rd4;
	shl.b64 	%rd88, %rd87, 3;
	add.s64 	%rd89, %rd1, %rd88;
	ld.global.f64 	%fd27, [%rd89];
	mul.f64 	%fd28, %fd26, %fd27;
	ld.global.u64 	%rd90, [%rd162+24];
	mad.lo.s64 	%rd91, %rd90, %rd5, %rd4;
	shl.b64 	%rd92, %rd91, 3;
	add.s64 	%rd93, %rd1, %rd92;
	ld.global.f64 	%fd29, [%rd93];
	mul.f64 	%fd54, %fd28, %fd29;
	add.s64 	%rd163, %rd163, -8;
	add.s64 	%rd162, %rd162, 64;
	setp.eq.s64 	%p5, %rd163, 0;
	@%p5 bra 	$L__BB0_7;
	bra.uni 	$L__BB0_6;
$L__BB0_7:
	setp.eq.s64 	%p6, %rd18, 0;
	@%p6 bra 	$L__BB0_15;
	and.b64  	%rd22, %rd17, 3;
	setp.lt.u64 	%p7, %rd18, 4;
	@%p7 bra 	$L__BB0_10;
	add.s64 	%rd94, %rd159, %rd158;
	shl.b64 	%rd95, %rd94, 3;
	add.s64 	%rd96, %rd2, %rd95;
	ld.global.u64 	%rd97, [%rd96];
	mad.lo.s64 	%rd98, %rd97, %rd5, %rd4;
	shl.b64 	%rd99, %rd98, 3;
	add.s64 	%rd100, %rd1, %rd99;
	ld.global.f64 	%fd31, [%rd100];
	mul.f64 	%fd32, %fd54, %fd31;
	ld.global.u64 	%rd101, [%rd96+8];
	mad.lo.s64 	%rd102, %rd101, %rd5, %rd4;
	shl.b64 	%rd103, %rd102, 3;
	add.s64 	%rd104, %rd1, %rd103;
	ld.global.f64 	%fd33, [%rd104];
	mul.f64 	%fd34, %fd32, %fd33;
	ld.global.u64 	%rd105, [%rd96+16];
	mad.lo.s64 	%rd106, %rd105, %rd5, %rd4;
	shl.b64 	%rd107, %rd106, 3;
	add.s64 	%rd108, %rd1, %rd107;
	ld.global.f64 	%fd35, [%rd108];
	mul.f64 	%fd36, %fd34, %fd35;
	ld.global.u64 	%rd109, [%rd96+24];
	mad.lo.s64 	%rd110, %rd109, %rd5, %rd4;
	shl.b64 	%rd111, %rd110, 3;
	add.s64 	%rd112, %rd1, %rd111;
	ld.global.f64 	%fd37, [%rd112];
	mul.f64 	%fd54, %fd36, %fd37;
	add.s64 	%rd159, %rd159, 4;
$L__BB0_10:
	setp.eq.s64 	%p8, %rd22, 0;
	@%p8 bra 	$L__BB0_15;
	setp.eq.s64 	%p9, %rd22, 1;
	@%p9 bra 	$L__BB0_13;
	add.s64 	%rd113, %rd159, %rd158;
	shl.b64 	%rd114, %rd113, 3;
	add.s64 	%rd115, %rd2, %rd114;
	ld.global.u64 	%rd116, [%rd115];
	mad.lo.s64 	%rd117, %rd116, %rd5, %rd4;
	shl.b64 	%rd118, %rd117, 3;
	add.s64 	%rd119, %rd1, %rd118;
	ld.global.f64 	%fd39, [%rd119];
	mul.f64 	%fd40, %fd54, %fd39;
	ld.global.u64 	%rd120, [%rd115+8];
	mad.lo.s64 	%rd121, %rd120, %rd5, %rd4;
	shl.b64 	%rd122, %rd121, 3;
	add.s64 	%rd123, %rd1, %rd122;
	ld.global.f64 	%fd41, [%rd123];
	mul.f64 	%fd54, %fd40, %fd41;
	add.s64 	%rd159, %rd159, 2;
$L__BB0_13:
	and.b64  	%rd124, %rd17, 1;
	setp.eq.b64 	%p10, %rd124, 1;
	not.pred 	%p11, %p10;
	@%p11 bra 	$L__BB0_15;
	add.s64 	%rd125, %rd159, %rd158;
	shl.b64 	%rd126, %rd125, 3;
	add.s64 	%rd127, %rd2, %rd126;
	ld.global.u64 	%rd128, [%rd127];
	mad.lo.s64 	%rd129, %rd128, %rd5, %rd4;
	shl.b64 	%rd130, %rd129, 3;
	add.s64 	%rd131, %rd1, %rd130;
	ld.global.f64 	%fd42, [%rd131];
	mul.f64 	%fd54, %fd54, %fd42;
$L__BB0_15:
	mov.b64 	%rd168, 0;
	@%p3 bra 	$L__BB0_18;
	mov.b64 	%rd165, 0;
$L__BB0_17:
	add.s64 	%rd134, %rd165, %rd158;
	shl.b64 	%rd135, %rd134, 3;
	add.s64 	%rd136, %rd2, %rd135;
	ld.global.u64 	%rd137, [%rd136];
	mad.lo.s64 	%rd138, %rd137, %rd5, %rd4;
	shl.b64 	%rd139, %rd138, 3;
	add.s64 	%rd140, %rd3, %rd139;
	ld.global.f64 	%fd43, [%rd140];
	sub.f64 	%fd44, %fd43, %fd54;
	st.global.f64 	[%rd140], %fd44;
	add.s64 	%rd165, %rd165, 1;
	ld.global.u64 	%rd168, [%rd16];
	setp.lt.u64 	%p13, %rd165, %rd168;
	@%p13 bra 	$L__BB0_17;
$L__BB0_18:
	shl.b64 	%rd142, %rd155, 3;
	add.s64 	%rd32, %rd8, %rd142;
	ld.global.u64 	%rd143, [%rd32];
	setp.eq.s64 	%p14, %rd143, 0;
	mov.b64 	%rd167, 0;
	@%p14 bra 	$L__BB0_22;
	mov.b64 	%rd166, 0;
$L__BB0_20:
	add.s64 	%rd145, %rd166, %rd157;
	shl.b64 	%rd146, %rd145, 3;
	add.s64 	%rd147, %rd9, %rd146;
	ld.global.u64 	%rd148, [%rd147];
	mad.lo.s64 	%rd149, %rd148, %rd5, %rd4;
	add.s64 	%rd150, %rd166, %rd156;
	shl.b64 	%rd151, %rd150, 3;
	add.s64 	%rd152, %rd10, %rd151;
	ld.global.f64 	%fd45, [%rd152];
	shl.b64 	%rd153, %rd149, 3;
	add.s64 	%rd154, %rd3, %rd153;
	ld.global.f64 	%fd46, [%rd154];
	fma.rn.f64 	%fd47, %fd54, %fd45, %fd46;
	st.global.f64 	[%rd154], %fd47;
	add.s64 	%rd166, %rd166, 1;
	ld.global.u64 	%rd167, [%rd32];
	setp.lt.u64 	%p15, %rd166, %rd167;
	@%p15 bra 	$L__BB0_20;
	ld.global.u64 	%rd168, [%rd16];
$L__BB0_22:
	add.s64 	%rd158, %rd168, %rd158;
	add.s64 	%rd157, %rd167, %rd157;
	add.s64 	%rd156, %rd167, %rd156;
	add.s64 	%rd155, %rd155, 1;
	setp.ne.s64 	%p16, %rd155, %rd11;
	@%p16 bra 	$L__BB0_3;
$L__BB0_23:
	ret;

}
	// .globl	_ZN4micm4cuda23AddJacobianTerms_kernelEPdS1_S1_iiiPmS2_S2_S2_S1_S2_m
.visible .entry _ZN4micm4cuda23AddJacobianTerms_kernelEPdS1_S1_iiiPmS2_S2_S2_S1_S2_m(
	.param .u64 .ptr .align 1 _ZN4micm4cuda23AddJacobianTerms_kernelEPdS1_S1_iiiPmS2_S2_S2_S1_S2_m_param_0,
	.param .u64 .ptr .align 1 _ZN4micm4cuda23AddJacobianTerms_kernelEPdS1_S1_iiiPmS2_S2_S2_S1_S2_m_param_1,
	.param .u64 .ptr .align 1 _ZN4micm4cuda23AddJacobianTerms_kernelEPdS1_S1_iiiPmS2_S2_S2_S1_S2_m_param_2,
	.param .u32 _ZN4micm4cuda23AddJacobianTerms_kernelEPdS1_S1_iiiPmS2_S2_S2_S1_S2_m_param_3,
	.param .u32 _ZN4micm4cuda23AddJacobianTerms_kernelEPdS1_S1_iiiPmS2_S2_S2_S1_S2_m_param_4,
	.param .u32 _ZN4micm4cuda23AddJacobianTerms_kernelEPdS1_S1_iiiPmS2_S2_S2_S1_S2_m_param_5,
	.param .u64 .ptr .align 1 _ZN4micm4cuda23AddJacobianTerms_kernelEPdS1_S1_iiiPmS2_S2_S2_S1_S2_m_param_6,
	.param .u64 .ptr .align 1 _ZN4micm4cuda23AddJacobianTerms_kernelEPdS1_S1_iiiPmS2_S2_S2_S1_S2_m_param_7,
	.param .u64 .ptr .align 1 _ZN4micm4cuda23AddJacobianTerms_kernelEPdS1_S1_iiiPmS2_S2_S2_S1_S2_m_param_8,
	.param .u64 .ptr .align 1 _ZN4micm4cuda23AddJacobianTerms_kernelEPdS1_S1_iiiPmS2_S2_S2_S1_S2_m_param_9,
	.param .u64 .ptr .align 1 _ZN4micm4cuda23AddJacobianTerms_kernelEPdS1_S1_iiiPmS2_S2_S2_S1_S2_m_param_10,
	.param .u64 .ptr .align 1 _ZN4micm4cuda23AddJacobianTerms_kernelEPdS1_S1_iiiPmS2_S2_S2_S1_S2_m_param_11,
	.param .u64 _ZN4micm4cuda23AddJacobianTerms_kernelEPdS1_S1_iiiPmS2_S2_S2_S1_S2_m_param_12
)
{
	.local .align 8 .b8 	__local_depot1[8];
	.reg .b64 	%SP;
	.reg .b64 	%SPL;
	.reg .pred 	%p<7>;
	.reg .b32 	%r<38>;
	.reg .b64 	%rd<11>;

	mov.u64 	%SPL, __local_depot1;
	cvta.local.u64 	%SP, %SPL;
	ld.param.u32 	%r12, [_ZN4micm4cuda23AddJacobianTerms_kernelEPdS1_S1_iiiPmS2_S2_S2_S1_S2_m_param_3];
	ld.param.u32 	%r11, [_ZN4micm4cuda23AddJacobianTerms_kernelEPdS1_S1_iiiPmS2_S2_S2_S1_S2_m_param_4];
	add.u64 	%rd2, %SP, 0;
	add.u64 	%rd1, %SPL, 0;
	mov.u32 	%r13, %ctaid.x;
	mov.u32 	%r14, %ntid.x;
	mov.u32 	%r15, %tid.x;
	mad.lo.s32 	%r16, %r13, %r14, %r15;
	setp.ge.s32 	%p1, %r16, %r12;
	@%p1 bra 	$L__BB1_8;
	mov.u64 	%rd3, $str;
	cvta.global.u64 	%rd4, %rd3;
	{ // callseq 0, 0
	.param .b64 param0;
	st.param.b64 	[param0], %rd4;
	.param .b64 param1;
	st.param.b64 	[param1], 0;
	.param .b32 retval0;
	call.uni (retval0), 
	vprintf, 
	(
	param0, 
	param1
	);
	ld.param.b32 	%r17, [retval0];
	} // callseq 0
	setp.lt.s32 	%p2, %r11, 1;
	@%p2 bra 	$L__BB1_8;
	and.b32  	%r1, %r11, 3;
	setp.lt.u32 	%p3, %r11, 4;
	mov.b32 	%r37, 0;
	@%p3 bra 	$L__BB1_5;
	and.b32  	%r37, %r11, 2147483644;
	mov.b32 	%r34, 0;
	mov.u64 	%rd5, $str$1;
$L__BB1_4:
	st.local.u32 	[%rd1], %r34;
	cvta.global.u64 	%rd6, %rd5;
	{ // callseq 1, 0
	.param .b64 param0;
	st.param.b64 	[param0], %rd6;
	.param .b64 param1;
	st.param.b64 	[param1], %rd2;
	.param .b32 retval0;
	call.uni (retval0), 
	vprintf, 
	(
	param0, 
	param1
	);
	ld.param.b32 	%r21, [retval0];
	} // callseq 1
	add.s32 	%r23, %r34, 1;
	st.local.u32 	[%rd1], %r23;
	{ // callseq 2, 0
	.param .b64 param0;
	st.param.b64 	[param0], %rd6;
	.param .b64 param1;
	st.param.b64 	[param1], %rd2;
	.param .b32 retval0;
	call.uni (retval0), 
	vprintf, 
	(
	param0, 
	param1
	);
	ld.param.b32 	%r24, [retval0];
	} // callseq 2
	add.s32 	%r26, %r34, 2;
	st.local.u32 	[%rd1], %r26;
	{ // callseq 3, 0
	.param .b64 param0;
	st.param.b64 	[param0], %rd6;
	.param .b64 param1;
	st.param.b64 	[param1], %rd2;
	.param .b32 retval0;
	call.uni (retval0), 
	vprintf, 
	(
	param0, 
	param1
	);
	ld.param.b32 	%r27, [retval0];
	} // callseq 3
	add.s32 	%r29, %r34, 3;
	st.local.u32 	[%rd1], %r29;
	{ // callseq 4, 0
	.param .b64 param0;
	st.param.b64 	[param0], %rd6;
	.param .b64 param1;
	st.param.b64 	[param1], %rd2;
	.param .b32 retval0;
	call.uni (retval0), 
	vprintf, 
	(
	param0, 
	param1
	);
	ld.param.b32 	%r30, [retval0];
	} // callseq 4
	add.s32 	%r34, %r34, 4;
	setp.ne.s32 	%p4, %r34, %r37;
	@%p4 bra 	$L__BB1_4;
$L__BB1_5:
	setp.eq.s32 	%p5, %r1, 0;
	@%p5 bra 	$L__BB1_8;
	neg.s32 	%r36, %r1;
	mov.u64 	%rd8, $str$1;
$L__BB1_7:
	.pragma "nounroll";
	st.local.u32 	[%rd1], %r37;
	cvta.global.u64 	%rd9, %rd8;
	{ // callseq 5, 0
	.param .b64 param0;
	st.param.b64 	[param0], %rd9;
	.param .b64 param1;
	st.param.b64 	[param1], %rd2;
	.param .b32 retval0;
	call.uni (retval0), 
	vprintf, 
	(
	param0, 
	param1
	);
	ld.param.b32 	%r32, [retval0];
	} // callseq 5
	add.s32 	%r37, %r37, 1;
	add.s32 	%r36, %r36, 1;
	setp.ne.s32 	%p6, %r36, 0;
	@%p6 bra 	$L__BB1_7;
$L__BB1_8:
	ret;

}


// ===== COMPILED SASS (sm_100) =====

	.target	sm_100

	.elftype	@"ET_EXEC"


//--------------------- .note.nv.tkinfo           --------------------------
	.section	.note.nv.tkinfo,"",@"SHT_NOTE"
	.sectionflags	@"SHF_NOTE_NV_TKINFO"
	.tkinfo
        /*0018*/ 	.word	0x00000002
        /*0030*/ 	.string	""
        /*0030*/ 	.string	"ptxas"
        /*0030*/ 	.string	"Cuda compilation tools, release 13.0, V13.0.88"
        /*0030*/ 	.string	"Build cuda_13.0.r13.0/compiler.36424714_0"
        /*0030*/ 	.string	"-arch sm_100 -m 64 "



//--------------------- .note.nv.cuinfo           --------------------------
	.section	.note.nv.cuinfo,"",@"SHT_NOTE"
	.sectionflags	@"SHF_NOTE_NV_CUINFO"
        /*0018*/ 	.short	0x0002
        /*001a*/ 	.short	0x0064
        /*001c*/ 	.short	0x0082
	.zero		2


//--------------------- .nv.info                  --------------------------
	.section	.nv.info,"",@"SHT_CUDA_INFO"
	.align	4


	//----- nvinfo : EIATTR_REGCOUNT
	.align		4
        /*0000*/ 	.byte	0x04, 0x2f
        /*0002*/ 	.short	(.L_3 - .L_2)
	.align		4
.L_2:
        /*0004*/ 	.word	index@(_ZN4micm4cuda22AddForcingTerms_kernelEPdS1_S1_iiiPmS2_S2_S2_S1_)
        /*0008*/ 	.word	0x00000028


	//----- nvinfo : EIATTR_FRAME_SIZE
	.align		4
.L_3:
        /*000c*/ 	.byte	0x04, 0x11
        /*000e*/ 	.short	(.L_5 - .L_4)
	.align		4
.L_4:
        /*0010*/ 	.word	index@(_ZN4micm4cuda22AddForcingTerms_kernelEPdS1_S1_iiiPmS2_S2_S2_S1_)
        /*0014*/ 	.word	0x00000000


	//----- nvinfo : EIATTR_REGCOUNT
	.align		4
.L_5:
        /*0018*/ 	.byte	0x04, 0x2f
        /*001a*/ 	.short	(.L_7 - .L_6)
	.align		4
.L_6:
        /*001c*/ 	.word	index@(_ZN4micm4cuda23AddJacobianTerms_kernelEPdS1_S1_iiiPmS2_S2_S2_S1_S2_m)
        /*0020*/ 	.word	0x00000019


	//----- nvinfo : EIATTR_FRAME_SIZE
	.align		4
.L_7:
        /*0024*/ 	.byte	0x04, 0x11
        /*0026*/ 	.short	(.L_9 - .L_8)
	.align		4
.L_8:
        /*0028*/ 	.word	index@(_ZN4micm4cuda23AddJacobianTerms_kernelEPdS1_S1_iiiPmS2_S2_S2_S1_S2_m)
        /*002c*/ 	.word	0x00000008


	//----- nvinfo : EIATTR_MIN_STACK_SIZE
	.align		4
.L_9:
        /*0030*/ 	.byte	0x04, 0x12
        /*0032*/ 	.short	(.L_11 - .L_10)
	.align		4
.L_10:
        /*0034*/ 	.word	index@(_ZN4micm4cuda23AddJacobianTerms_kernelEPdS1_S1_iiiPmS2_S2_S2_S1_S2_m)
        /*0038*/ 	.word	0x00000008


	//----- nvinfo : EIATTR_MIN_STACK_SIZE
	.align		4
.L_11:
        /*003c*/ 	.byte	0x04, 0x12
        /*003e*/ 	.short	(.L_13 - .L_12)
	.align		4
.L_12:
        /*0040*/ 	.word	index@(_ZN4micm4cuda22AddForcingTerms_kernelEPdS1_S1_iiiPmS2_S2_S2_S1_)
        /*0044*/ 	.word	0x00000000
.L_13:


//--------------------- .nv.compat                --------------------------
	.section	.nv.compat,"",@"SHT_CUDA_COMPAT_INFO"
	.align	4
        /*0000*/ 	.byte	0x02, 0x09, 0x00, 0x00, 0x02, 0x02, 0x01, 0x00, 0x02, 0x05, 0x05, 0x00, 0x03, 0x07, 0x01, 0x01
        /*0010*/ 	.byte	0x02, 0x03, 0x00, 0x00, 0x02, 0x06, 0x01, 0x00, 0x04, 0x0b, 0x08, 0x00, 0x01, 0x00, 0x00, 0x00
        /*0020*/ 	.byte	0x00, 0x00, 0x00, 0x00


//--------------------- .nv.info._ZN4micm4cuda23AddJacobianTerms_kernelEPdS1_S1_iiiPmS2_S2_S2_S1_S2_m --------------------------
	.section	.nv.info._ZN4micm4cuda23AddJacobianTerms_kernelEPdS1_S1_iiiPmS2_S2_S2_S1_S2_m,"",@"SHT_CUDA_INFO"
	.sectionflags	@""
	.align	4


	//----- nvinfo : EIATTR_CUDA_API_VERSION
	.align		4
        /*0000*/ 	.byte	0x04, 0x37
        /*0002*/ 	.short	(.L_15 - .L_14)
.L_14:
        /*0004*/ 	.word	0x00000082


	//----- nvinfo : EIATTR_KPARAM_INFO
	.align		4
.L_15:
        /*0008*/ 	.byte	0x04, 0x17
        /*000a*/ 	.short	(.L_17 - .L_16)
.L_16:
        /*000c*/ 	.word	0x00000000
        /*0010*/ 	.short	0x000c
        /*0012*/ 	.short	0x0058
        /*0014*/ 	.byte	0x00, 0xf0, 0x21, 0x00


	//----- nvinfo : EIATTR_KPARAM_INFO
	.align		4
.L_17:
        /*0018*/ 	.byte	0x04, 0x17
        /*001a*/ 	.short	(.L_19 - .L_18)
.L_18:
        /*001c*/ 	.word	0x00000000
        /*0020*/ 	.short	0x000b
        /*0022*/ 	.short	0x0050
        /*0024*/ 	.byte	0x00, 0xf5, 0x21, 0x00


	//----- nvinfo : EIATTR_KPARAM_INFO
	.align		4
.L_19:
        /*0028*/ 	.byte	0x04, 0x17
        /*002a*/ 	.short	(.L_21 - .L_20)
.L_20:
        /*002c*/ 	.word	0x00000000
        /*0030*/ 	.short	0x000a
        /*0032*/ 	.short	0x0048
        /*0034*/ 	.byte	0x00, 0xf5, 0x21, 0x00


	//----- nvinfo : EIATTR_KPARAM_INFO
	.align		4
.L_21:
        /*0038*/ 	.byte	0x04, 0x17
        /*003a*/ 	.short	(.L_23 - .L_22)
.L_22:
        /*003c*/ 	.word	0x00000000
        /*0040*/ 	.short	0x0009
        /*0042*/ 	.short	0x0040
        /*0044*/ 	.byte	0x00, 0xf5, 0x21, 0x00


	//----- nvinfo : EIATTR_KPARAM_INFO
	.align		4
.L_23:
        /*0048*/ 	.byte	0x04, 0x17
        /*004a*/ 	.short	(.L_25 - .L_24)
.L_24:
        /*004c*/ 	.word	0x00000000
        /*0050*/ 	.short	0x0008
        /*0052*/ 	.short	0x0038
        /*0054*/ 	.byte	0x00, 0xf5, 0x21, 0x00


	//----- nvinfo : EIATTR_KPARAM_INFO
	.align		4
.L_25:
        /*0058*/ 	.byte	0x04, 0x17
        /*005a*/ 	.short	(.L_27 - .L_26)
.L_26:
        /*005c*/ 	.word	0x00000000
        /*0060*/ 	.short	0x0007
        /*0062*/ 	.short	0x0030
        /*0064*/ 	.byte	0x00, 0xf5, 0x21, 0x00


	//----- nvinfo : EIATTR_KPARAM_INFO
	.align		4
.L_27:
        /*0068*/ 	.byte	0x04, 0x17
        /*006a*/ 	.short	(.L_29 - .L_28)
.L_28:
        /*006c*/ 	.word	0x00000000
        /*0070*/ 	.short	0x0006
        /*0072*/ 	.short	0x0028
        /*0074*/ 	.byte	0x00, 0xf5, 0x21, 0x00


	//----- nvinfo : EIATTR_KPARAM_INFO
	.align		4
.L_29:
        /*0078*/ 	.byte	0x04, 0x17
        /*007a*/ 	.short	(.L_31 - .L_30)
.L_30:
        /*007c*/ 	.word	0x00000000
        /*0080*/ 	.short	0x0005
        /*0082*/ 	.short	0x0020
        /*0084*/ 	.byte	0x00, 0xf0, 0x11, 0x00


	//----- nvinfo : EIATTR_KPARAM_INFO
	.align		4
.L_31:
        /*0088*/ 	.byte	0x04, 0x17
        /*008a*/ 	.short	(.L_33 - .L_32)
.L_32:
        /*008c*/ 	.word	0x00000000
        /*0090*/ 	.short	0x0004
        /*0092*/ 	.short	0x001c
        /*0094*/ 	.byte	0x00, 0xf0, 0x11, 0x00


	//----- nvinfo : EIATTR_KPARAM_INFO
	.align		4
.L_33:
        /*0098*/ 	.byte	0x04, 0x17
        /*009a*/ 	.short	(.L_35 - .L_34)
.L_34:
        /*009c*/ 	.word	0x00000000
        /*00a0*/ 	.short	0x0003
        /*00a2*/ 	.short	0x0018
        /*00a4*/ 	.byte	0x00, 0xf0, 0x11, 0x00


	//----- nvinfo : EIATTR_KPARAM_INFO
	.align		4
.L_35:
        /*00a8*/ 	.byte	0x04, 0x17
        /*00aa*/ 	.short	(.L_37 - .L_36)
.L_36:
        /*00ac*/ 	.word	0x00000000
        /*00b0*/ 	.short	0x0002
        /*00b2*/ 	.short	0x0010
        /*00b4*/ 	.byte	0x00, 0xf5, 0x21, 0x00


	//----- nvinfo : EIATTR_KPARAM_INFO
	.align		4
.L_37:
        /*00b8*/ 	.byte	0x04, 0x17
        /*00ba*/ 	.short	(.L_39 - .L_38)
.L_38:
        /*00bc*/ 	.word	0x00000000
        /*00c0*/ 	.short	0x0001
        /*00c2*/ 	.short	0x0008
        /*00c4*/ 	.byte	0x00, 0xf5, 0x21, 0x00


	//----- nvinfo : EIATTR_KPARAM_INFO
	.align		4
.L_39:
        /*00c8*/ 	.byte	0x04, 0x17
        /*00ca*/ 	.short	(.L_41 - .L_40)
.L_40:
        /*00cc*/ 	.word	0x00000000
        /*00d0*/ 	.short	0x0000
        /*00d2*/ 	.short	0x0000
        /*00d4*/ 	.byte	0x00, 0xf5, 0x21, 0x00


	//----- nvinfo : EIATTR_SPARSE_MMA_MASK
	.align		4
.L_41:
        /*00d8*/ 	.byte	0x03, 0x50
        /*00da*/ 	.short	0x0000


	//----- nvinfo : EIATTR_MAXREG_COUNT
	.align		4
        /*00dc*/ 	.byte	0x03, 0x1b
        /*00de*/ 	.short	0x00ff


	//----- nvinfo : EIATTR_EXTERNS
	.align		4
        /*00e0*/ 	.byte	0x04, 0x0f
        /*00e2*/ 	.short	(.L_43 - .L_42)


	//   ....[0]....
	.align		4
.L_42:
        /*00e4*/ 	.word	index@(vprintf)


	//----- nvinfo : EIATTR_MERCURY_ISA_VERSION
	.align		4
.L_43:
        /*00e8*/ 	.byte	0x03, 0x5f
        /*00ea*/ 	.short	0x0101


	//----- nvinfo : EIATTR_VRC_CTA_INIT_COUNT
	.align		4
        /*00ec*/ 	.byte	0x02, 0x4a
	.zero		1
	.zero		1


	//----- nvinfo : EIATTR_SYSCALL_OFFSETS
	.align		4
        /*00f0*/ 	.byte	0x04, 0x46
        /*00f2*/ 	.short	(.L_45 - .L_44)


	//   ....[0]....
.L_44:
        /*00f4*/ 	.word	0x00000140


	//   ....[1]....
        /*00f8*/ 	.word	0x00000280


	//   ....[2]....
        /*00fc*/ 	.word	0x00000320


	//   ....[3]....
        /*0100*/ 	.word	0x000003c0


	//   ....[4]....
        /*0104*/ 	.word	0x00000460


	//   ....[5]....
        /*0108*/ 	.word	0x000005a0


	//----- nvinfo : EIATTR_EXIT_INSTR_OFFSETS
	.align		4
.L_45:
        /*010c*/ 	.byte	0x04, 0x1c
        /*010e*/ 	.short	(.L_47 - .L_46)


	//   ....[0]....
.L_46:
        /*0110*/ 	.word	0x000000c0


	//   ....[1]....
        /*0114*/ 	.word	0x00000170


	//   ....[2]....
        /*0118*/ 	.word	0x000004c0


	//   ....[3]....
        /*011c*/ 	.word	0x000005e0


	//----- nvinfo : EIATTR_CRS_STACK_SIZE
	.align		4
.L_47:
        /*0120*/ 	.byte	0x04, 0x1e
        /*0122*/ 	.short	(.L_49 - .L_48)
.L_48:
        /*0124*/ 	.word	0x00000000


	//----- nvinfo : EIATTR_CBANK_PARAM_SIZE
	.align		4
.L_49:
        /*0128*/ 	.byte	0x03, 0x19
        /*012a*/ 	.short	0x0060


	//----- nvinfo : EIATTR_PARAM_CBANK
	.align		4
        /*012c*/ 	.byte	0x04, 0x0a
        /*012e*/ 	.short	(.L_51 - .L_50)
	.align		4
.L_50:
        /*0130*/ 	.word	index@(.nv.constant0._ZN4micm4cuda23AddJacobianTerms_kernelEPdS1_S1_iiiPmS2_S2_S2_S1_S2_m)
        /*0134*/ 	.short	0x0380
        /*0136*/ 	.short	0x0060


	//----- nvinfo : EIATTR_SW_WAR
	.align		4
.L_51:
        /*0138*/ 	.byte	0x04, 0x36
        /*013a*/ 	.short	(.L_53 - .L_52)
.L_52:
        /*013c*/ 	.word	0x00000008
.L_53:


//--------------------- .nv.info._ZN4micm4cuda22AddForcingTerms_kernelEPdS1_S1_iiiPmS2_S2_S2_S1_ --------------------------
	.section	.nv.info._ZN4micm4cuda22AddForcingTerms_kernelEPdS1_S1_iiiPmS2_S2_S2_S1_,"",@"SHT_CUDA_INFO"
	.sectionflags	@""
	.align	4


	//----- nvinfo : EIATTR_CUDA_API_VERSION
	.align		4
        /*0000*/ 	.byte	0x04, 0x37
        /*0002*/ 	.short	(.L_55 - .L_54)
.L_54:
        /*0004*/ 	.word	0x00000082


	//----- nvinfo : EIATTR_KPARAM_INFO
	.align		4
.L_55:
        /*0008*/ 	.byte	0x04, 0x17
        /*000a*/ 	.short	(.L_57 - .L_56)
.L_56:
        /*000c*/ 	.word	0x00000000
        /*0010*/ 	.short	0x000a
        /*0012*/ 	.short	0x0048
        /*0014*/ 	.byte	0x00, 0xf5, 0x21, 0x00


	//----- nvinfo : EIATTR_KPARAM_INFO
	.align		4
.L_57:
        /*0018*/ 	.byte	0x04, 0x17
        /*001a*/ 	.short	(.L_59 - .L_58)
.L_58:
        /*001c*/ 	.word	0x00000000
        /*0020*/ 	.short	0x0009
        /*0022*/ 	.short	0x0040
        /*0024*/ 	.byte	0x00, 0xf5, 0x21, 0x00


	//----- nvinfo : EIATTR_KPARAM_INFO
	.align		4
.L_59:
        /*0028*/ 	.byte	0x04, 0x17
        /*002a*/ 	.short	(.L_61 - .L_60)
.L_60:
        /*002c*/ 	.word	0x00000000
        /*0030*/ 	.short	0x0008
        /*0032*/ 	.short	0x0038
        /*0034*/ 	.byte	0x00, 0xf5, 0x21, 0x00


	//----- nvinfo : EIATTR_KPARAM_INFO
	.align		4
.L_61:
        /*0038*/ 	.byte	0x04, 0x17
        /*003a*/ 	.short	(.L_63 - .L_62)
.L_62:
        /*003c*/ 	.word	0x00000000
        /*0040*/ 	.short	0x0007
        /*0042*/ 	.short	0x0030
        /*0044*/ 	.byte	0x00, 0xf5, 0x21, 0x00


	//----- nvinfo : EIATTR_KPARAM_INFO
	.align		4
.L_63:
        /*0048*/ 	.byte	0x04, 0x17
        /*004a*/ 	.short	(.L_65 - .L_64)
.L_64:
        /*004c*/ 	.word	0x00000000
        /*0050*/ 	.short	0x0006
        /*0052*/ 	.short	0x0028
        /*0054*/ 	.byte	0x00, 0xf5, 0x21, 0x00


	//----- nvinfo : EIATTR_KPARAM_INFO
	.align		4
.L_65:
        /*0058*/ 	.byte	0x04, 0x17
        /*005a*/ 	.short	(.L_67 - .L_66)
.L_66:
        /*005c*/ 	.word	0x00000000
        /*0060*/ 	.short	0x0005
        /*0062*/ 	.short	0x0020
        /*0064*/ 	.byte	0x00, 0xf0, 0x11, 0x00


	//----- nvinfo : EIATTR_KPARAM_INFO
	.align		4
.L_67:
        /*0068*/ 	.byte	0x04, 0x17
        /*006a*/ 	.short	(.L_69 - .L_68)
.L_68:
        /*006c*/ 	.word	0x00000000
        /*0070*/ 	.short	0x0004
        /*0072*/ 	.short	0x001c
        /*0074*/ 	.byte	0x00, 0xf0, 0x11, 0x00


	//----- nvinfo : EIATTR_KPARAM_INFO
	.align		4
.L_69:
        /*0078*/ 	.byte	0x04, 0x17
        /*007a*/ 	.short	(.L_71 - .L_70)
.L_70:
        /*007c*/ 	.word	0x00000000
        /*0080*/ 	.short	0x0003
        /*0082*/ 	.short	0x0018
        /*0084*/ 	.byte	0x00, 0xf0, 0x11, 0x00


	//----- nvinfo : EIATTR_KPARAM_INFO
	.align		4
.L_71:
        /*0088*/ 	.byte	0x04, 0x17
        /*008a*/ 	.short	(.L_73 - .L_72)
.L_72:
        /*008c*/ 	.word	0x00000000
        /*0090*/ 	.short	0x0002
        /*0092*/ 	.short	0x0010
        /*0094*/ 	.byte	0x00, 0xf5, 0x21, 0x00


	//----- nvinfo : EIATTR_KPARAM_INFO
	.align		4
.L_73:
        /*0098*/ 	.byte	0x04, 0x17
        /*009a*/ 	.short	(.L_75 - .L_74)
.L_74:
        /*009c*/ 	.word	0x00000000
        /*00a0*/ 	.short	0x0001
        /*00a2*/ 	.short	0x0008
        /*00a4*/ 	.byte	0x00, 0xf5, 0x21, 0x00


	//----- nvinfo : EIATTR_KPARAM_INFO
	.align		4
.L_75:
        /*00a8*/ 	.byte	0x04, 0x17
        /*00aa*/ 	.short	(.L_77 - .L_76)
.L_76:
        /*00ac*/ 	.word	0x00000000
        /*00b0*/ 	.short	0x0000
        /*00b2*/ 	.short	0x0000
        /*00b4*/ 	.byte	0x00, 0xf5, 0x21, 0x00


	//----- nvinfo : EIATTR_SPARSE_MMA_MASK
	.align		4
.L_77:
        /*00b8*/ 	.byte	0x03, 0x50
        /*00ba*/ 	.short	0x0000


	//----- nvinfo : EIATTR_MAXREG_COUNT
	.align		4
        /*00bc*/ 	.byte	0x03, 0x1b
        /*00be*/ 	.short	0x00ff


	//----- nvinfo : EIATTR_MERCURY_ISA_VERSION
	.align		4
        /*00c0*/ 	.byte	0x03, 0x5f
        /*00c2*/ 	.short	0x0101


	//----- nvinfo : EIATTR_VRC_CTA_INIT_COUNT
	.align		4
        /*00c4*/ 	.byte	0x02, 0x4a
	.zero		1
	.zero		1


	//----- nvinfo : EIATTR_EXIT_INSTR_OFFSETS
	.align		4
        /*00c8*/ 	.byte	0x04, 0x1c
        /*00ca*/ 	.short	(.L_79 - .L_78)


	//   ....[0]....
.L_78:
        /*00cc*/ 	.word	0x00000090


	//   ....[1]....
        /*00d0*/ 	.word	0x000000c0


	//   ....[2]....
        /*00d4*/ 	.word	0x00001420


	//----- nvinfo : EIATTR_CBANK_PARAM_SIZE
	.align		4
.L_79:
        /*00d8*/ 	.byte	0x03, 0x19
        /*00da*/ 	.short	0x0050


	//----- nvinfo : EIATTR_PARAM_CBANK
	.align		4
        /*00dc*/ 	.byte	0x04, 0x0a
        /*00de*/ 	.short	(.L_81 - .L_80)
	.align		4
.L_80:
        /*00e0*/ 	.word	index@(.nv.constant0._ZN4micm4cuda22AddForcingTerms_kernelEPdS1_S1_iiiPmS2_S2_S2_S1_)
        /*00e4*/ 	.short	0x0380
        /*00e6*/ 	.short	0x0050


	//----- nvinfo : EIATTR_SW_WAR
	.align		4
.L_81:
        /*00e8*/ 	.byte	0x04, 0x36
        /*00ea*/ 	.short	(.L_83 - .L_82)
.L_82:
        /*00ec*/ 	.word	0x00000008
.L_83:


//--------------------- .nv.callgraph             --------------------------
	.section	.nv.callgraph,"",@"SHT_CUDA_CALLGRAPH"
	.align	4
	.sectionentsize	8
	.align		4
        /*0000*/ 	.word	0x00000000
	.align		4
        /*0004*/ 	.word	0xffffffff
	.align		4
        /*0008*/ 	.word	index@(_ZN4micm4cuda23AddJacobianTerms_kernelEPdS1_S1_iiiPmS2_S2_S2_S1_S2_m)
	.align		4
        /*000c*/ 	.word	index@(vprintf)
	.align		4
        /*0010*/ 	.word	0x00000000
	.align		4
        /*0014*/ 	.word	0xfffffffe
	.align		4
        /*0018*/ 	.word	0x00000000
	.align		4
        /*001c*/ 	.word	0xfffffffd
	.align		4
        /*0020*/ 	.word	0x00000000
	.align		4
        /*0024*/ 	.word	0xfffffffc


//--------------------- .nv.constant4             --------------------------
	.section	.nv.constant4,"a",@progbits
	.align	8
	.align		8
.nv.constant4:
        /*0000*/ 	.dword	vprintf
	.align		8
        /*0008*/ 	.dword	$str
	.align		8
        /*0010*/ 	.dword	$str$1


//--------------------- .text._ZN4micm4cuda23AddJacobianTerms_kernelEPdS1_S1_iiiPmS2_S2_S2_S1_S2_m --------------------------
	.section	.text._ZN4micm4cuda23AddJacobianTerms_kernelEPdS1_S1_iiiPmS2_S2_S2_S1_S2_m,"ax",@progbits
	.align	128
        .global         _ZN4micm4cuda23AddJacobianTerms_kernelEPdS1_S1_iiiPmS2_S2_S2_S1_S2_m
        .type           _ZN4micm4cuda23AddJacobianTerms_kernelEPdS1_S1_iiiPmS2_S2_S2_S1_S2_m,@function
        .size           _ZN4micm4cuda23AddJacobianTerms_kernelEPdS1_S1_iiiPmS2_S2_S2_S1_S2_m,(.L_x_21 - _ZN4micm4cuda23AddJacobianTerms_kernelEPdS1_S1_iiiPmS2_S2_S2_S1_S2_m)
        .other          _ZN4micm4cuda23AddJacobianTerms_kernelEPdS1_S1_iiiPmS2_S2_S2_S1_S2_m,@"STO_CUDA_ENTRY STV_DEFAULT"
_ZN4micm4cuda23AddJacobianTerms_kernelEPdS1_S1_iiiPmS2_S2_S2_S1_S2_m:
.text._ZN4micm4cuda23AddJacobianTerms_kernelEPdS1_S1_iiiPmS2_S2_S2_S1_S2_m:
[----:B------:R-:W0:Y:S01]  /*0000*/  LDC R1, c[0x0][0x37c] ;  /* 0x0000df00ff017b82 */ /* 0x000e220000000800 */
[----:B------:R-:W1:Y:S01]  /*0010*/  S2R R3, SR_TID.X ;  /* 0x0000000000037919 */ /* 0x000e620000002100 */
[----:B------:R-:W2:Y:S06]  /*0020*/  LDCU UR5, c[0x0][0x2fc] ;  /* 0x00005f80ff0577ac */ /* 0x000eac0008000800 */
[----:B------:R-:W1:Y:S01]  /*0030*/  S2UR UR6, SR_CTAID.X ;  /* 0x00000000000679c3 */ /* 0x000e620000002500 */
[----:B0-----:R-:W-:Y:S01]  /*0040*/  VIADD R1, R1, 0xfffffff8 ;  /* 0xfffffff801017836 */ /* 0x001fe20000000000 */
[----:B------:R-:W0:Y:S01]  /*0050*/  LDCU UR7, c[0x0][0x398] ;  /* 0x00007300ff0777ac */ /* 0x000e220008000800 */
[----:B------:R-:W3:Y:S05]  /*0060*/  LDCU UR4, c[0x0][0x2f8] ;  /* 0x00005f00ff0477ac */ /* 0x000eea0008000800 */
[----:B------:R-:W1:Y:S01]  /*0070*/  LDC R0, c[0x0][0x360] ;  /* 0x0000d800ff007b82 */ /* 0x000e620000000800 */
[----:B---3--:R-:W-:-:S05]  /*0080*/  IADD3 R16, P1, PT, R1, UR4, RZ ;  /* 0x0000000401107c10 */ /* 0x008fca000ff3e0ff */
[----:B--2---:R-:W-:Y:S02]  /*0090*/  IMAD.X R2, RZ, RZ, UR5, P1 ;  /* 0x00000005ff027e24 */ /* 0x004fe400088e06ff */
[----:B-1----:R-:W-:-:S05]  /*00a0*/  IMAD R0, R0, UR6, R3 ;  /* 0x0000000600007c24 */ /* 0x002fca000f8e0203 */
[----:B0-----:R-:W-:-:S13]  /*00b0*/  ISETP.GE.AND P0, PT, R0, UR7, PT ;  /* 0x0000000700007c0c */ /* 0x001fda000bf06270 */
[----:B------:R-:W-:Y:S05]  /*00c0*/  @P0 EXIT ;  /* 0x000000000000094d */ /* 0x000fea0003800000 */
[----:B------:R-:W-:Y:S01]  /*00d0*/  MOV R0, 0x0 ;  /* 0x0000000000007802 */ /* 0x000fe20000000f00 */
[----:B------:R-:W0:Y:S01]  /*00e0*/  LDCU.64 UR4, c[0x4][0x8] ;  /* 0x01000100ff0477ac */ /* 0x000e220008000a00 */
[----:B------:R-:W-:Y:S02]  /*00f0*/  CS2R R6, SRZ ;  /* 0x0000000000067805 */ /* 0x000fe4000001ff00 */
[----:B------:R1:W2:Y:S01]  /*0100*/  LDC.64 R8, c[0x4][R0] ;  /* 0x0100000000087b82 */ /* 0x0002a20000000a00 */
[----:B0-----:R-:W-:Y:S02]  /*0110*/  IMAD.U32 R4, RZ, RZ, UR4 ;  /* 0x00000004ff047e24 */ /* 0x001fe4000f8e00ff */
[----:B-1----:R-:W-:-:S07]  /*0120*/  IMAD.U32 R5, RZ, RZ, UR5 ;  /* 0x00000005ff057e24 */ /* 0x002fce000f8e00ff */
[----:B------:R-:W-:-:S07]  /*0130*/  LEPC R20, `(.L_x_0) ;  /* 0x000000001014794e */ /* 0x000fce0000000000 */
[----:B--2---:R-:W-:Y:S05]  /*0140*/  CALL.ABS.NOINC R8 ;  /* 0x0000000008007343 */ /* 0x004fea0003c00000 */
.L_x_0:
[----:B------:R-:W0:Y:S02]  /*0150*/  LDC R0, c[0x0][0x39c] ;  /* 0x0000e700ff007b82 */ /* 0x000e240000000800 */
[----:B0-----:R-:W-:-:S13]  /*0160*/  ISETP.GE.AND P0, PT, R0, 0x1, PT ;  /* 0x000000010000780c */ /* 0x001fda0003f06270 */
[----:B------:R-:W-:Y:S05]  /*0170*/  @!P0 EXIT ;  /* 0x000000000000894d */ /* 0x000fea0003800000 */
[C---:B------:R-:W-:Y:S01]  /*0180*/  ISETP.GE.U32.AND P0, PT, R0.reuse, 0x4, PT ;  /* 0x000000040000780c */ /* 0x040fe20003f06070 */
[----:B------:R-:W-:Y:S01]  /*0190*/  HFMA2 R18, -RZ, RZ, 0, 0 ;  /* 0x00000000ff127431 */ /* 0x000fe200000001ff */
[----:B------:R-:W-:-:S11]  /*01a0*/  LOP3.LUT R22, R0, 0x3, RZ, 0xc0, !PT ;  /* 0x0000000300167812 */ /* 0x000fd600078ec0ff */
[----:B------:R-:W-:Y:S05]  /*01b0*/  @!P0 BRA `(.L_x_1) ;  /* 0x0000000000bc8947 */ /* 0x000fea0003800000 */
[----:B------:R-:W-:Y:S01]  /*01c0*/  BSSY.RECONVERGENT B6, `(.L_x_1) ;  /* 0x000002e000067945 */ /* 0x000fe20003800200 */
[----:B------:R-:W-:Y:S01]  /*01d0*/  LOP3.LUT R18, R0, 0x7ffffffc, RZ, 0xc0, !PT ;  /* 0x7ffffffc00127812 */ /* 0x000fe200078ec0ff */
[----:B------:R-:W-:-:S07]  /*01e0*/  IMAD.MOV.U32 R17, RZ, RZ, RZ ;  /* 0x000000ffff117224 */ /* 0x000fce00078e00ff */
.L_x_6:
[----:B------:R-:W-:Y:S01]  /*01f0*/  MOV R19, 0x0 ;  /* 0x0000000000137802 */ /* 0x000fe20000000f00 */
[----:B------:R0:W-:Y:S01]  /*0200*/  STL [R1], R17 ;  /* 0x0000001101007387 */ /* 0x0001e20000100800 */
[----:B------:R-:W1:Y:S01]  /*0210*/  LDCU.64 UR4, c[0x4][0x10] ;  /* 0x01000200ff0477ac */ /* 0x000e620008000a00 */
[----:B------:R-:W-:Y:S01]  /*0220*/  MOV R6, R16 ;  /* 0x0000001000067202 */ /* 0x000fe20000000f00 */
[----:B------:R0:W2:Y:S01]  /*0230*/  LDC.64 R8, c[0x4][R19] ;  /* 0x0100000013087b82 */ /* 0x0000a20000000a00 */
[----:B------:R-:W-:Y:S02]  /*0240*/  IMAD.MOV.U32 R7, RZ, RZ, R2 ;  /* 0x000000ffff077224 */ /* 0x000fe400078e0002 */
[----:B-1----:R-:W-:Y:S02]  /*0250*/  IMAD.U32 R4, RZ, RZ, UR4 ;  /* 0x00000004ff047e24 */ /* 0x002fe4000f8e00ff */
[----:B0-----:R-:W-:-:S07]  /*0260*/  IMAD.U32 R5, RZ, RZ, UR5 ;  /* 0x00000005ff057e24 */ /* 0x001fce000f8e00ff */
[----:B------:R-:W-:-:S07]  /*0270*/  LEPC R20, `(.L_x_2) ;  /* 0x000000001014794e */ /* 0x000fce0000000000 */
[----:B--2---:R-:W-:Y:S05]  /*0280*/  CALL.ABS.NOINC R8 ;  /* 0x0000000008007343 */ /* 0x004fea0003c00000 */
.L_x_2:
[----:B------:R-:W-:Y:S01]  /*0290*/  VIADD R0, R17, 0x1 ;  /* 0x0000000111007836 */ /* 0x000fe20000000000 */
[----:B------:R0:W1:Y:S01]  /*02a0*/  LDC.64 R8, c[0x4][R19] ;  /* 0x0100000013087b82 */ /* 0x0000620000000a00 */
[----:B------:R-:W2:Y:S01]  /*02b0*/  LDCU.64 UR4, c[0x4][0x10] ;  /* 0x01000200ff0477ac */ /* 0x000ea20008000a00 */
[----:B------:R-:W-:Y:S02]  /*02c0*/  IMAD.MOV.U32 R6, RZ, RZ, R16 ;  /* 0x000000ffff067224 */ /* 0x000fe400078e0010 */
[----:B------:R0:W-:Y:S01]  /*02d0*/  STL [R1], R0 ;  /* 0x0000000001007387 */ /* 0x0001e20000100800 */
[----:B------:R-:W-:Y:S02]  /*02e0*/  IMAD.MOV.U32 R7, RZ, RZ, R2 ;  /* 0x000000ffff077224 */ /* 0x000fe400078e0002 */
[----:B--2---:R-:W-:Y:S01]  /*02f0*/  IMAD.U32 R4, RZ, RZ, UR4 ;  /* 0x00000004ff047e24 */ /* 0x004fe2000f8e00ff */
[----:B0-----:R-:W-:-:S07]  /*0300*/  MOV R5, UR5 ;  /* 0x0000000500057c02 */ /* 0x001fce0008000f00 */
[----:B------:R-:W-:-:S07]  /*0310*/  LEPC R20, `(.L_x_3) ;  /* 0x000000001014794e */ /* 0x000fce0000000000 */
[----:B-1----:R-:W-:Y:S05]  /*0320*/  CALL.ABS.NOINC R8 ;  /* 0x0000000008007343 */ /* 0x002fea0003c00000 */
.L_x_3:
[----:B------:R-:W-:Y:S01]  /*0330*/  VIADD R0, R17, 0x2 ;  /* 0x0000000211007836 */ /* 0x000fe20000000000 */
[----:B------:R0:W1:Y:S01]  /*0340*/  LDC.64 R8, c[0x4][R19] ;  /* 0x0100000013087b82 */ /* 0x0000620000000a00 */
[----:B------:R-:W2:Y:S01]  /*0350*/  LDCU.64 UR4, c[0x4][0x10] ;  /* 0x01000200ff0477ac */ /* 0x000ea20008000a00 */
[----:B------:R-:W-:Y:S02]  /*0360*/  IMAD.MOV.U32 R6, RZ, RZ, R16 ;  /* 0x000000ffff067224 */ /* 0x000fe400078e0010 */
[----:B------:R0:W-:Y:S01]  /*0370*/  STL [R1], R0 ;  /* 0x0000000001007387 */ /* 0x0001e20000100800 */
[----:B------:R-:W-:Y:S01]  /*0380*/  IMAD.MOV.U32 R7, RZ, RZ, R2 ;  /* 0x000000ffff077224 */ /* 0x000fe200078e0002 */
[----:B--2---:R-:W-:Y:S01]  /*0390*/  MOV R4, UR4 ;  /* 0x0000000400047c02 */ /* 0x004fe20008000f00 */
[----:B0-----:R-:W-:-:S07]  /*03a0*/  IMAD.U32 R5, RZ, RZ, UR5 ;  /* 0x00000005ff057e24 */ /* 0x001fce000f8e00ff */
[----:B------:R-:W-:-:S07]  /*03b0*/  LEPC R20, `(.L_x_4) ;  /* 0x000000001014794e */ /* 0x000fce0000000000 */
[----:B-1----:R-:W-:Y:S05]  /*03c0*/  CALL.ABS.NOINC R8 ;  /* 0x0000000008007343 */ /* 0x002fea0003c00000 */
.L_x_4:
[----:B------:R-:W-:Y:S01]  /*03d0*/  IADD3 R0, PT, PT, R17, 0x3, RZ ;  /* 0x0000000311007810 */ /* 0x000fe20007ffe0ff */
[----:B------:R0:W1:Y:S01]  /*03e0*/  LDC.64 R8, c[0x4][R19] ;  /* 0x0100000013087b82 */ /* 0x0000620000000a00 */
[----:B------:R-:W2:Y:S01]  /*03f0*/  LDCU.64 UR4, c[0x4][0x10] ;  /* 0x01000200ff0477ac */ /* 0x000ea20008000a00 */
[----:B------:R-:W-:Y:S01]  /*0400*/  IMAD.MOV.U32 R6, RZ, RZ, R16 ;  /* 0x000000ffff067224 */ /* 0x000fe200078e0010 */
[----:B------:R-:W-:Y:S01]  /*0410*/  MOV R7, R2 ;  /* 0x0000000200077202 */ /* 0x000fe20000000f00 */
[----:B------:R0:W-:Y:S01]  /*0420*/  STL [R1], R0 ;  /* 0x0000000001007387 */ /* 0x0001e20000100800 */
[----:B--2---:R-:W-:Y:S02]  /*0430*/  IMAD.U32 R4, RZ, RZ, UR4 ;  /* 0x00000004ff047e24 */ /* 0x004fe4000f8e00ff */
[----:B0-----:R-:W-:-:S07]  /*0440*/  IMAD.U32 R5, RZ, RZ, UR5 ;  /* 0x00000005ff057e24 */ /* 0x001fce000f8e00ff */
[----:B------:R-:W-:-:S07]  /*0450*/  LEPC R20, `(.L_x_5) ;  /* 0x000000001014794e */ /* 0x000fce0000000000 */
[----:B-1----:R-:W-:Y:S05]  /*0460*/  CALL.ABS.NOINC R8 ;  /* 0x0000000008007343 */ /* 0x002fea0003c00000 */
.L_x_5:
[----:B------:R-:W-:-:S05]  /*0470*/  VIADD R17, R17, 0x4 ;  /* 0x0000000411117836 */ /* 0x000fca0000000000 */
[----:B------:R-:W-:-:S13]  /*0480*/  ISETP.NE.AND P0, PT, R17, R18, PT ;  /* 0x000000121100720c */ /* 0x000fda0003f05270 */
[----:B------:R-:W-:Y:S05]  /*0490*/  @P0 BRA `(.L_x_6) ;  /* 0xfffffffc00540947 */ /* 0x000fea000383ffff */
[----:B------:R-:W-:Y:S05]  /*04a0*/  BSYNC.RECONVERGENT B6 ;  /* 0x0000000000067941 */ /* 0x000fea0003800200 */
.L_x_1:
[----:B------:R-:W-:-:S13]  /*04b0*/  ISETP.NE.AND P0, PT, R22, RZ, PT ;  /* 0x000000ff1600720c */ /* 0x000fda0003f05270 */
[----:B------:R-:W-:Y:S05]  /*04c0*/  @!P0 EXIT ;  /* 0x000000000000894d */ /* 0x000fea0003800000 */
[----:B------:R-:W-:-:S07]  /*04d0*/  IMAD.MOV R22, RZ, RZ, -R22 ;  /* 0x000000ffff167224 */ /* 0x000fce00078e0a16 */
.L_x_8:
[----:B------:R-:W-:Y:S01]  /*04e0*/  MOV R0, 0x0 ;  /* 0x0000000000007802 */ /* 0x000fe20000000f00 */
[----:B------:R0:W-:Y:S01]  /*04f0*/  STL [R1], R18 ;  /* 0x0000001201007387 */ /* 0x0001e20000100800 */
[----:B------:R-:W1:Y:S01]  /*0500*/  LDCU.64 UR4, c[0x4][0x10] ;  /* 0x01000200ff0477ac */ /* 0x000e620008000a00 */
[----:B------:R-:W-:Y:S01]  /*0510*/  VIADD R22, R22, 0x1 ;  /* 0x0000000116167836 */ /* 0x000fe20000000000 */
[----:B------:R0:W2:Y:S01]  /*0520*/  LDC.64 R8, c[0x4][R0] ;  /* 0x0100000000087b82 */ /* 0x0000a20000000a00 */
[----:B------:R-:W-:Y:S01]  /*0530*/  IMAD.MOV.U32 R6, RZ, RZ, R16 ;  /* 0x000000ffff067224 */ /* 0x000fe200078e0010 */
[----:B------:R-:W-:Y:S02]  /*0540*/  MOV R7, R2 ;  /* 0x0000000200077202 */ /* 0x000fe40000000f00 */
[----:B------:R-:W-:-:S04]  /*0550*/  ISETP.NE.AND P0, PT, R22, RZ, PT ;  /* 0x000000ff1600720c */ /* 0x000fc80003f05270 */
[----:B------:R-:W-:Y:S02]  /*0560*/  P2R R17, PR, RZ, 0x1 ;  /* 0x00000001ff117803 */ /* 0x000fe40000000000 */
[----:B-1----:R-:W-:Y:S01]  /*0570*/  MOV R4, UR4 ;  /* 0x0000000400047c02 */ /* 0x002fe20008000f00 */
[----:B0-----:R-:W-:-:S07]  /*0580*/  IMAD.U32 R5, RZ, RZ, UR5 ;  /* 0x00000005ff057e24 */ /* 0x001fce000f8e00ff */
[----:B------:R-:W-:-:S07]  /*0590*/  LEPC R20, `(.L_x_7) ;  /* 0x000000001014794e */ /* 0x000fce0000000000 */
[----:B--2---:R-:W-:Y:S05]  /*05a0*/  CALL.ABS.NOINC R8 ;  /* 0x0000000008007343 */ /* 0x004fea0003c00000 */
.L_x_7:
[----:B------:R-:W-:Y:S01]  /*05b0*/  ISETP.NE.AND P6, PT, R17, RZ, PT ;  /* 0x000000ff1100720c */ /* 0x000fe20003fc5270 */
[----:B------:R-:W-:-:S12]  /*05c0*/  VIADD R18, R18, 0x1 ;  /* 0x0000000112127836 */ /* 0x000fd80000000000 */
[----:B------:R-:W-:Y:S05]  /*05d0*/  @P6 BRA `(.L_x_8) ;  /* 0xfffffffc00c06947 */ /* 0x000fea000383ffff */
[----:B------:R-:W-:Y:S05]  /*05e0*/  EXIT ;  /* 0x000000000000794d */ /* 0x000fea0003800000 */
.L_x_9:
[----:B------:R-:W-:-:S00]  /*05f0*/  BRA `(.L_x_9) ;  /* 0xfffffffc00fc7947 */ /* 0x000fc0000383ffff */
[----:B------:R-:W-:-:S00]  /*0600*/  NOP ;  /* 0x0000000000007918 */ /* 0x000fc00000000000 */
[----:B------:R-:W-:-:S00]  /*0610*/  NOP ;  /* 0x0000000000007918 */ /* 0x000fc00000000000 */
[----:B------:R-:W-:-:S00]  /*0620*/  NOP ;  /* 0x0000000000007918 */ /* 0x000fc00000000000 */
[----:B------:R-:W-:-:S00]  /*0630*/  NOP ;  /* 0x0000000000007918 */ /* 0x000fc00000000000 */
[----:B------:R-:W-:-:S00]  /*0640*/  NOP ;  /* 0x0000000000007918 */ /* 0x000fc00000000000 */
[----:B------:R-:W-:-:S00]  /*0650*/  NOP ;  /* 0x0000000000007918 */ /* 0x000fc00000000000 */
[----:B------:R-:W-:-:S00]  /*0660*/  NOP ;  /* 0x0000000000007918 */ /* 0x000fc00000000000 */
[----:B------:R-:W-:-:S00]  /*0670*/  NOP ;  /* 0x0000000000007918 */ /* 0x000fc00000000000 */
.L_x_21:


//--------------------- .text._ZN4micm4cuda22AddForcingTerms_kernelEPdS1_S1_iiiPmS2_S2_S2_S1_ --------------------------
	.section	.text._ZN4micm4cuda22AddForcingTerms_kernelEPdS1_S1_iiiPmS2_S2_S2_S1_,"ax",@progbits
	.align	128
        .global         _ZN4micm4cuda22AddForcingTerms_kernelEPdS1_S1_iiiPmS2_S2_S2_S1_
        .type           _ZN4micm4cuda22AddForcingTerms_kernelEPdS1_S1_iiiPmS2_S2_S2_S1_,@function
        .size           _ZN4micm4cuda22AddForcingTerms_kernelEPdS1_S1_iiiPmS2_S2_S2_S1_,(.L_x_22 - _ZN4micm4cuda22AddForcingTerms_kernelEPdS1_S1_iiiPmS2_S2_S2_S1_)
        .other          _ZN4micm4cuda22AddForcingTerms_kernelEPdS1_S1_iiiPmS2_S2_S2_S1_,@"STO_CUDA_ENTRY STV_DEFAULT"
_ZN4micm4cuda22AddForcingTerms_kernelEPdS1_S1_iiiPmS2_S2_S2_S1_:
.text._ZN4micm4cuda22AddForcingTerms_kernelEPdS1_S1_iiiPmS2_S2_S2_S1_:
[----:B------:R-:W-:Y:S01]  /*0000*/  LDC R1, c[0x0][0x37c] ;  /* 0x0000df00ff017b82 */ /* 0x000fe20000000800 */
[----:B------:R-:W0:Y:S07]  /*0010*/  S2R R3, SR_TID.X ;  /* 0x0000000000037919 */ /* 0x000e2e0000002100 */
[----:B------:R-:W0:Y:S01]  /*0020*/  S2UR UR4, SR_CTAID.X ;  /* 0x00000000000479c3 */ /* 0x000e220000002500 */
[----:B------:R-:W1:Y:S07]  /*0030*/  LDCU UR5, c[0x0][0x398] ;  /* 0x00007300ff0577ac */ /* 0x000e6e0008000800 */
[----:B------:R-:W0:Y:S01]  /*0040*/  LDC R0, c[0x0][0x360] ;  /* 0x0000d800ff007b82 */ /* 0x000e220000000800 */
[----:B-1----:R-:W-:Y:S01]  /*0050*/  USHF.R.S32.HI UR8, URZ, 0x1f, UR5 ;  /* 0x0000001fff087899 */ /* 0x002fe20008011405 */
[----:B0-----:R-:W-:-:S05]  /*0060*/  IMAD R0, R0, UR4, R3 ;  /* 0x0000000400007c24 */ /* 0x001fca000f8e0203 */
[----:B------:R-:W-:-:S04]  /*0070*/  ISETP.GE.U32.AND P0, PT, R0, UR5, PT ;  /* 0x0000000500007c0c */ /* 0x000fc8000bf06070 */
[----:B------:R-:W-:-:S13]  /*0080*/  ISETP.GE.U32.AND.EX P0, PT, RZ, UR8, PT, P0 ;  /* 0x00000008ff007c0c */ /* 0x000fda000bf06100 */
[----:B------:R-:W-:Y:S05]  /*0090*/  @P0 EXIT ;  /* 0x000000000000094d */ /* 0x000fea0003800000 */
[----:B------:R-:W0:Y:S02]  /*00a0*/  LDCU UR4, c[0x0][0x39c] ;  /* 0x00007380ff0477ac */ /* 0x000e240008000800 */
[----:B0-----:R-:W-:-:S13]  /*00b0*/  ISETP.NE.AND P0, PT, RZ, UR4, PT ;  /* 0x00000004ff007c0c */ /* 0x001fda000bf05270 */
[----:B------:R-:W-:Y:S05]  /*00c0*/  @!P0 EXIT ;  /* 0x000000000000894d */ /* 0x000fea0003800000 */
[----:B------:R-:W-:Y:S02]  /*00d0*/  CS2R R2, SRZ ;  /* 0x0000000000027805 */ /* 0x000fe4000001ff00 */
[----:B------:R-:W-:Y:S02]  /*00e0*/  CS2R R4, SRZ ;  /* 0x0000000000047805 */ /* 0x000fe4000001ff00 */
[----:B------:R-:W-:Y:S02]  /*00f0*/  CS2R R6, SRZ ;  /* 0x0000000000067805 */ /* 0x000fe4000001ff00 */
[----:B------:R-:W-:Y:S01]  /*0100*/  CS2R R8, SRZ ;  /* 0x0000000000087805 */ /* 0x000fe2000001ff00 */
[----:B------:R-:W0:Y:S01]  /*0110*/  LDCU.64 UR6, c[0x0][0x358] ;  /* 0x00006b00ff0677ac */ /* 0x000e220008000a00 */
[----:B------:R-:W-:-:S05]  /*0120*/  NOP ;  /* 0x0000000000007918 */ /* 0x000fca0000000000 */
.L_x_19:
[----:B0-----:R-:W1:Y:S01]  /*0130*/  LDC.64 R10, c[0x0][0x3a8] ;  /* 0x0000ea00ff0a7b82 */ /* 0x001e620000000a00 */
[----:B------:R-:W2:Y:S01]  /*0140*/  LDCU.64 UR4, c[0x0][0x380] ;  /* 0x00007000ff0477ac */ /* 0x000ea20008000a00 */
[----:B------:R-:W-:Y:S02]  /*0150*/  IMAD.MOV.U32 R12, RZ, RZ, R0 ;  /* 0x000000ffff0c7224 */ /* 0x000fe400078e0000 */
[----:B------:R-:W-:-:S04]  /*0160*/  IMAD.MOV.U32 R13, RZ, RZ, RZ ;  /* 0x000000ffff0d7224 */ /* 0x000fc800078e00ff */
[----:B------:R-:W3:Y:S01]  /*0170*/  LDC R31, c[0x0][0x398] ;  /* 0x0000e600ff1f7b82 */ /* 0x000ee20000000800 */
[----:B-1----:R-:W-:-:S04]  /*0180*/  LEA R10, P0, R2, R10, 0x3 ;  /* 0x0000000a020a7211 */ /* 0x002fc800078018ff */
[----:B------:R-:W-:Y:S01]  /*0190*/  LEA.HI.X R11, R2, R11, R3, 0x3, P0 ;  /* 0x0000000b020b7211 */ /* 0x000fe200000f1c03 */
[----:B---3--:R-:W-:-:S04]  /*01a0*/  IMAD R19, R3, R31, RZ ;  /* 0x0000001f03137224 */ /* 0x008fc800078e02ff */
[----:B0-----:R-:W3:Y:S01]  /*01b0*/  LDG.E.64 R14, desc[UR6][R10.64] ;  /* 0x000000060a0e7981 */ /* 0x001ee2000c1e1b00 */
[----:B------:R-:W-:-:S04]  /*01c0*/  IMAD.WIDE.U32 R16, R2, R31, R12 ;  /* 0x0000001f02107225 */ /* 0x000fc800078e000c */
[----:B------:R-:W-:Y:S01]  /*01d0*/  IMAD R19, R2, UR8, R19 ;  /* 0x0000000802137c24 */ /* 0x000fe2000f8e0213 */
[----:B--2---:R-:W-:-:S03]  /*01e0*/  LEA R20, P0, R16, UR4, 0x3 ;  /* 0x0000000410147c11 */ /* 0x004fc6000f8018ff */
[----:B------:R-:W-:-:S05]  /*01f0*/  IMAD.IADD R17, R17, 0x1, R19 ;  /* 0x0000000111117824 */ /* 0x000fca00078e0213 */
[----:B------:R-:W-:-:S06]  /*0200*/  LEA.HI.X R21, R16, UR5, R17, 0x3, P0 ;  /* 0x0000000510157c11 */ /* 0x000fcc00080f1c11 */
[----:B------:R-:W5:Y:S01]  /*0210*/  LDG.E.64 R20, desc[UR6][R20.64] ;  /* 0x0000000614147981 */ /* 0x000f62000c1e1b00 */
[----:B---3--:R-:W-:-:S04]  /*0220*/  ISETP.NE.U32.AND P0, PT, R14, RZ, PT ;  /* 0x000000ff0e00720c */ /* 0x008fc80003f05070 */
[----:B------:R-:W-:-:S13]  /*0230*/  ISETP.NE.AND.EX P0, PT, R15, RZ, PT, P0 ;  /* 0x000000ff0f00720c */ /* 0x000fda0003f05300 */
[----:B------:R-:W-:Y:S05]  /*0240*/  @!P0 BRA `(.L_x_10) ;  /* 0x0000000c00208947 */ /* 0x000fea0003800000 */
[----:B------:R-:W-:Y:S01]  /*0250*/  ISETP.GE.U32.AND P1, PT, R14, 0x8, PT ;  /* 0x000000080e00780c */ /* 0x000fe20003f26070 */
[----:B------:R-:W-:Y:S02]  /*0260*/  IMAD.MOV.U32 R33, RZ, RZ, RZ ;  /* 0x000000ffff217224 */ /* 0x000fe400078e00ff */
[----:B------:R-:W-:Y:S01]  /*0270*/  IMAD.MOV.U32 R30, RZ, RZ, RZ ;  /* 0x000000ffff1e7224 */ /* 0x000fe200078e00ff */
[----:B------:R-:W-:-:S13]  /*0280*/  ISETP.GE.U32.AND.EX P1, PT, R15, RZ, PT, P1 ;  /* 0x000000ff0f00720c */ /* 0x000fda0003f26110 */
[----:B------:R-:W-:Y:S05]  /*0290*/  @!P1 BRA `(.L_x_11) ;  /* 0x0000000400709947 */ /* 0x000fea0003800000 */
[----:B------:R-:W0:Y:S01]  /*02a0*/  LDC.64 R16, c[0x0][0x3b0] ;  /* 0x0000ec00ff107b82 */ /* 0x000e220000000a00 */
[----:B------:R-:W-:Y:S01]  /*02b0*/  LOP3.LUT R33, R14, 0xfffffff8, RZ, 0xc0, !PT ;  /* 0xfffffff80e217812 */ /* 0x000fe200078ec0ff */
[--C-:B------:R-:W-:Y:S01]  /*02c0*/  IMAD.MOV.U32 R30, RZ, RZ, R15.reuse ;  /* 0x000000ffff1e7224 */ /* 0x100fe200078e000f */
[----:B------:R-:W1:Y:S01]  /*02d0*/  LDCU.64 UR4, c[0x0][0x388] ;  /* 0x00007100ff0477ac */ /* 0x000e620008000a00 */
[----:B------:R-:W-:Y:S02]  /*02e0*/  IMAD.MOV.U32 R32, RZ, RZ, R15 ;  /* 0x000000ffff207224 */ /* 0x000fe400078e000f */
[----:B------:R-:W-:Y:S01]  /*02f0*/  IMAD.MOV.U32 R34, RZ, RZ, R33 ;  /* 0x000000ffff227224 */ /* 0x000fe200078e0021 */
[----:B0-----:R-:W-:-:S04]  /*0300*/  LEA R16, P1, R8, R16, 0x3 ;  /* 0x0000001008107211 */ /* 0x001fc800078218ff */
[----:B------:R-:W-:Y:S02]  /*0310*/  IADD3 R16, P2, PT, R16, 0x20, RZ ;  /* 0x0000002010107810 */ /* 0x000fe40007f5e0ff */
[----:B------:R-:W-:-:S05]  /*0320*/  LEA.HI.X R17, R8, R17, R9, 0x3, P1 ;  /* 0x0000001108117211 */ /* 0x000fca00008f1c09 */
[----:B-1----:R-:W-:-:S07]  /*0330*/  IMAD.X R17, RZ, RZ, R17, P2 ;  /* 0x000000ffff117224 */ /* 0x002fce00010e0611 */
.L_x_12:
[----:B------:R-:W2:Y:S01]  /*0340*/  LDG.E.64 R22, desc[UR6][R16.64+-0x20] ;  /* 0xffffe00610167981 */ /* 0x000ea2000c1e1b00 */
[----:B------:R-:W2:Y:S03]  /*0350*/  LDC R31, c[0x0][0x398] ;  /* 0x0000e600ff1f7b82 */ /* 0x000ea60000000800 */
[----:B------:R-:W3:Y:S04]  /*0360*/  LDG.E.64 R18, desc[UR6][R16.64+-0x18] ;  /* 0xffffe80610127981 */ /* 0x000ee8000c1e1b00 */
[----:B------:R-:W4:Y:S01]  /*0370*/  LDG.E.64 R28, desc[UR6][R16.64+-0x10] ;  /* 0xfffff006101c7981 */ /* 0x000f22000c1e1b00 */
[----:B------:R-:W-:Y:S02]  /*0380*/  IMAD.MOV.U32 R12, RZ, RZ, R0 ;  /* 0x000000ffff0c7224 */ /* 0x000fe400078e0000 */
[----:B------:R-:W-:-:S02]  /*0390*/  IMAD.MOV.U32 R13, RZ, RZ, RZ ;  /* 0x000000ffff0d7224 */ /* 0x000fc400078e00ff */
[----:B--2---:R-:W-:-:S04]  /*03a0*/  IMAD R23, R23, R31, RZ ;  /* 0x0000001f17177224 */ /* 0x004fc800078e02ff */
[C---:B------:R-:W-:Y:S02]  /*03b0*/  IMAD R25, R22.reuse, UR8, R23 ;  /* 0x0000000816197c24 */ /* 0x040fe4000f8e0217 */
[-C--:B---3--:R-:W-:Y:S02]  /*03c0*/  IMAD R19, R19, R31.reuse, RZ ;  /* 0x0000001f13137224 */ /* 0x088fe400078e02ff */
[----:B------:R-:W-:-:S04]  /*03d0*/  IMAD.WIDE.U32 R22, R22, R31, R12 ;  /* 0x0000001f16167225 */ /* 0x000fc800078e000c */
[----:B------:R-:W-:Y:S01]  /*03e0*/  IMAD R27, R18, UR8, R19 ;  /* 0x00000008121b7c24 */ /* 0x000fe2000f8e0213 */
[----:B------:R-:W-:Y:S01]  /*03f0*/  LEA R24, P1, R22, UR4, 0x3 ;  /* 0x0000000416187c11 */ /* 0x000fe2000f8218ff */
[----:B------:R-:W-:Y:S02]  /*0400*/  IMAD.IADD R23, R23, 0x1, R25 ;  /* 0x0000000117177824 */ /* 0x000fe400078e0219 */
[----:B------:R-:W-:-:S03]  /*0410*/  IMAD.WIDE.U32 R18, R18, R31, R12 ;  /* 0x0000001f12127225 */ /* 0x000fc600078e000c */
[----:B------:R-:W-:Y:S01]  /*0420*/  LEA.HI.X R25, R22, UR5, R23, 0x3, P1 ;  /* 0x0000000516197c11 */ /* 0x000fe200088f1c17 */
[----:B------:R-:W-:Y:S01]  /*0430*/  IMAD.IADD R19, R19, 0x1, R27 ;  /* 0x0000000113137824 */ /* 0x000fe200078e021b */
[----:B------:R-:W-:Y:S01]  /*0440*/  LEA R36, P1, R18, UR4, 0x3 ;  /* 0x0000000412247c11 */ /* 0x000fe2000f8218ff */
[----:B----4-:R-:W-:-:S03]  /*0450*/  IMAD R23, R29, R31, RZ ;  /* 0x0000001f1d177224 */ /* 0x010fc600078e02ff */
[----:B------:R-:W-:Y:S01]  /*0460*/  LEA.HI.X R37, R18, UR5, R19, 0x3, P1 ;  /* 0x0000000512257c11 */ /* 0x000fe200088f1c13 */
[----:B------:R-:W2:Y:S04]  /*0470*/  LDG.E.64 R24, desc[UR6][R24.64] ;  /* 0x0000000618187981 */ /* 0x000ea8000c1e1b00 */
[----:B------:R-:W3:Y:S01]  /*0480*/  LDG.E.64 R18, desc[UR6][R16.64+-0x8] ;  /* 0xfffff80610127981 */ /* 0x000ee2000c1e1b00 */
[C---:B------:R-:W-:Y:S02]  /*0490*/  IMAD R27, R28.reuse, UR8, R23 ;  /* 0x000000081c1b7c24 */ /* 0x040fe4000f8e0217 */
[----:B------:R-:W-:Y:S01]  /*04a0*/  IMAD.WIDE.U32 R28, R28, R31, R12 ;  /* 0x0000001f1c1c7225 */ /* 0x000fe200078e000c */
[----:B------:R-:W4:Y:S03]  /*04b0*/  LDG.E.64 R22, desc[UR6][R36.64] ;  /* 0x0000000624167981 */ /* 0x000f26000c1e1b00 */
[----:B------:R-:W-:Y:S01]  /*04c0*/  IMAD.IADD R27, R29, 0x1, R27 ;  /* 0x000000011d1b7824 */ /* 0x000fe200078e021b */
[----:B------:R-:W-:-:S04]  /*04d0*/  LEA R26, P1, R28, UR4, 0x3 ;  /* 0x000000041c1a7c11 */ /* 0x000fc8000f8218ff */
[----:B------:R-:W-:Y:S02]  /*04e0*/  LEA.HI.X R27, R28, UR5, R27, 0x3, P1 ;  /* 0x000000051c1b7c11 */ /* 0x000fe400088f1c1b */
[----:B------:R-:W4:Y:S04]  /*04f0*/  LDG.E.64 R28, desc[UR6][R16.64] ;  /* 0x00000006101c7981 */ /* 0x000f28000c1e1b00 */
[----:B------:R-:W4:Y:S01]  /*0500*/  LDG.E.64 R26, desc[UR6][R26.64] ;  /* 0x000000061a1a7981 */ /* 0x000f22000c1e1b00 */
[----:B--2--5:R-:W-:Y:S01]  /*0510*/  DMUL R24, R24, R20 ;  /* 0x0000001418187228 */ /* 0x024fe20000000000 */
[----:B---3--:R-:W-:-:S04]  /*0520*/  IMAD R19, R19, R31, RZ ;  /* 0x0000001f13137224 */ /* 0x008fc800078e02ff */
[----:B------:R-:W-:-:S03]  /*0530*/  IMAD R21, R18, UR8, R19 ;  /* 0x0000000812157c24 */ /* 0x000fc6000f8e0213 */
[----:B----4-:R-:W-:Y:S01]  /*0540*/  DMUL R22, R24, R22 ;  /* 0x0000001618167228 */ /* 0x010fe20000000000 */
[----:B------:R-:W-:Y:S01]  /*0550*/  IMAD.WIDE.U32 R18, R18, R31, R12 ;  /* 0x0000001f12127225 */ /* 0x000fe200078e000c */
[----:B------:R-:W2:Y:S03]  /*0560*/  LDG.E.64 R24, desc[UR6][R16.64+0x10] ;  /* 0x0000100610187981 */ /* 0x000ea6000c1e1b00 */
[----:B------:R-:W-:Y:S01]  /*0570*/  IMAD.IADD R19, R19, 0x1, R21 ;  /* 0x0000000113137824 */ /* 0x000fe200078e0215 */
[----:B------:R-:W-:-:S04]  /*0580*/  LEA R20, P1, R18, UR4, 0x3 ;  /* 0x0000000412147c11 */ /* 0x000fc8000f8218ff */
[----:B------:R-:W-:Y:S01]  /*0590*/  LEA.HI.X R21, R18, UR5, R19, 0x3, P1 ;  /* 0x0000000512157c11 */ /* 0x000fe200088f1c13 */
[----:B------:R-:W-:-:S04]  /*05a0*/  IMAD R19, R29, R31, RZ ;  /* 0x0000001f1d137224 */ /* 0x000fc800078e02ff */
[C---:B------:R-:W-:Y:S01]  /*05b0*/  IMAD R19, R28.reuse, UR8, R19 ;  /* 0x000000081c137c24 */ /* 0x040fe2000f8e0213 */
[----:B------:R-:W3:Y:S01]  /*05c0*/  LDG.E.64 R20, desc[UR6][R20.64] ;  /* 0x0000000614147981 */ /* 0x000ee2000c1e1b00 */
[----:B------:R-:W-:-:S04]  /*05d0*/  IMAD.WIDE.U32 R28, R28, R31, R12 ;  /* 0x0000001f1c1c7225 */ /* 0x000fc800078e000c */
[----:B------:R-:W-:Y:S01]  /*05e0*/  IMAD.IADD R19, R29, 0x1, R19 ;  /* 0x000000011d137824 */ /* 0x000fe200078e0213 */
[----:B------:R-:W-:-:S04]  /*05f0*/  LEA R18, P1, R28, UR4, 0x3 ;  /* 0x000000041c127c11 */ /* 0x000fc8000f8218ff */
[----:B------:R-:W-:Y:S02]  /*0600*/  LEA.HI.X R19, R28, UR5, R19, 0x3, P1 ;  /* 0x000000051c137c11 */ /* 0x000fe400088f1c13 */
[----:B------:R-:W4:Y:S04]  /*0610*/  LDG.E.64 R28, desc[UR6][R16.64+0x8] ;  /* 0x00000806101c7981 */ /* 0x000f28000c1e1b00 */
[----:B------:R-:W4:Y:S01]  /*0620*/  LDG.E.64 R18, desc[UR6][R18.64] ;  /* 0x0000000612127981 */ /* 0x000f22000c1e1b00 */
[----:B------:R-:W-:-:S03]  /*0630*/  DMUL R26, R22, R26 ;  /* 0x0000001a161a7228 */ /* 0x000fc60000000000 */
[----:B------:R-:W4:Y:S05]  /*0640*/  LDG.E.64 R22, desc[UR6][R16.64+0x18] ;  /* 0x0000180610167981 */ /* 0x000f2a000c1e1b00 */
[----:B---3--:R-:W-:Y:S01]  /*0650*/  DMUL R26, R26, R20 ;  /* 0x000000141a1a7228 */ /* 0x008fe20000000000 */
[-C--:B--2---:R-:W-:Y:S02]  /*0660*/  IMAD R21, R25, R31.reuse, RZ ;  /* 0x0000001f19157224 */ /* 0x084fe400078e02ff */
[----:B----4-:R-:W-:-:S04]  /*0670*/  IMAD R29, R29, R31, RZ ;  /* 0x0000001f1d1d7224 */ /* 0x010fc800078e02ff */
[C---:B------:R-:W-:Y:S02]  /*0680*/  IMAD R35, R28.reuse, UR8, R29 ;  /* 0x000000081c237c24 */ /* 0x040fe4000f8e021d */
[----:B------:R-:W-:Y:S01]  /*0690*/  IMAD.WIDE.U32 R28, R28, R31, R12 ;  /* 0x0000001f1c1c7225 */ /* 0x000fe200078e000c */
[----:B------:R-:W-:-:S03]  /*06a0*/  DMUL R26, R26, R18 ;  /* 0x000000121a1a7228 */ /* 0x000fc60000000000 */
[----:B------:R-:W-:Y:S01]  /*06b0*/  IMAD R21, R24, UR8, R21 ;  /* 0x0000000818157c24 */ /* 0x000fe2000f8e0215 */
[----:B------:R-:W-:Y:S01]  /*06c0*/  LEA R18, P1, R28, UR4, 0x3 ;  /* 0x000000041c127c11 */ /* 0x000fe2000f8218ff */
[----:B------:R-:W-:Y:S02]  /*06d0*/  IMAD.IADD R19, R29, 0x1, R35 ;  /* 0x000000011d137824 */ /* 0x000fe400078e0223 */
[----:B------:R-:W-:-:S03]  /*06e0*/  IMAD.WIDE.U32 R24, R24, R31, R12 ;  /* 0x0000001f18187225 */ /* 0x000fc600078e000c */
[----:B------:R-:W-:Y:S01]  /*06f0*/  LEA.HI.X R19, R28, UR5, R19, 0x3, P1 ;  /* 0x000000051c137c11 */ /* 0x000fe200088f1c13 */
[----:B------:R-:W-:Y:S01]  /*0700*/  IMAD.IADD R21, R25, 0x1, R21 ;  /* 0x0000000119157824 */ /* 0x000fe200078e0215 */
[----:B------:R-:W-:-:S04]  /*0710*/  LEA R28, P1, R24, UR4, 0x3 ;  /* 0x00000004181c7c11 */ /* 0x000fc8000f8218ff */
[----:B------:R-:W-:Y:S01]  /*0720*/  LEA.HI.X R29, R24, UR5, R21, 0x3, P1 ;  /* 0x00000005181d7c11 */ /* 0x000fe200088f1c15 */
[-C--:B------:R-:W-:Y:S01]  /*0730*/  IMAD R21, R23, R31.reuse, RZ ;  /* 0x0000001f17157224 */ /* 0x080fe200078e02ff */
[----:B------:R-:W2:Y:S03]  /*0740*/  LDG.E.64 R18, desc[UR6][R18.64] ;  /* 0x0000000612127981 */ /* 0x000ea6000c1e1b00 */
[C---:B------:R-:W-:Y:S01]  /*0750*/  IMAD R21, R22.reuse, UR8, R21 ;  /* 0x0000000816157c24 */ /* 0x040fe2000f8e0215 */
[----:B------:R-:W3:Y:S01]  /*0760*/  LDG.E.64 R28, desc[UR6][R28.64] ;  /* 0x000000061c1c7981 */ /* 0x000ee2000c1e1b00 */
[----:B------:R-:W-:-:S04]  /*0770*/  IMAD.WIDE.U32 R22, R22, R31, R12 ;  /* 0x0000001f16167225 */ /* 0x000fc800078e000c */
[----:B------:R-:W-:Y:S01]  /*0780*/  IMAD.IADD R21, R23, 0x1, R21 ;  /* 0x0000000117157824 */ /* 0x000fe200078e0215 */
[----:B------:R-:W-:-:S04]  /*0790*/  LEA R24, P1, R22, UR4, 0x3 ;  /* 0x0000000416187c11 */ /* 0x000fc8000f8218ff */
[----:B------:R-:W-:-:S06]  /*07a0*/  LEA.HI.X R25, R22, UR5, R21, 0x3, P1 ;  /* 0x0000000516197c11 */ /* 0x000fcc00088f1c15 */
[----:B------:R-:W4:Y:S01]  /*07b0*/  LDG.E.64 R24, desc[UR6][R24.64] ;  /* 0x0000000618187981 */ /* 0x000f22000c1e1b00 */
[----:B------:R-:W-:-:S04]  /*07c0*/  IADD3 R34, P1, PT, R34, -0x8, RZ ;  /* 0xfffffff822227810 */ /* 0x000fc80007f3e0ff */
[----:B------:R-:W-:Y:S02]  /*07d0*/  IADD3.X R32, PT, PT, R32, -0x1, RZ, P1, !PT ;  /* 0xffffffff20207810 */ /* 0x000fe40000ffe4ff */
[----:B------:R-:W-:-:S04]  /*07e0*/  ISETP.NE.U32.AND P1, PT, R34, RZ, PT ;  /* 0x000000ff2200720c */ /* 0x000fc80003f25070 */
[----:B------:R-:W-:Y:S02]  /*07f0*/  ISETP.NE.AND.EX P1, PT, R32, RZ, PT, P1 ;  /* 0x000000ff2000720c */ /* 0x000fe40003f25310 */
[----:B------:R-:W-:-:S05]  /*0800*/  IADD3 R16, P2, PT, R16, 0x40, RZ ;  /* 0x0000004010107810 */ /* 0x000fca0007f5e0ff */
[----:B------:R-:W-:Y:S01]  /*0810*/  IMAD.X R17, RZ, RZ, R17, P2 ;  /* 0x000000ffff117224 */ /* 0x000fe200010e0611 */
[----:B--2---:R-:W-:-:S08]  /*0820*/  DMUL R26, R26, R18 ;  /* 0x000000121a1a7228 */ /* 0x004fd00000000000 */
[----:B---3--:R-:W-:-:S08]  /*0830*/  DMUL R26, R26, R28 ;  /* 0x0000001c1a1a7228 */ /* 0x008fd00000000000 */
[----:B----4-:R-:W-:Y:S01]  /*0840*/  DMUL R20, R26, R24 ;  /* 0x000000181a147228 */ /* 0x010fe20000000000 */
[----:B------:R-:W-:Y:S10]  /*0850*/  @P1 BRA `(.L_x_12) ;  /* 0xfffffff800b81947 */ /* 0x000ff4000383ffff */
.L_x_11:
[----:B------:R-:W-:-:S04]  /*0860*/  LOP3.LUT R16, R14, 0x7, RZ, 0xc0, !PT ;  /* 0x000000070e107812 */ /* 0x000fc800078ec0ff */
[----:B------:R-:W-:-:S04]  /*0870*/  ISETP.NE.U32.AND P1, PT, R16, RZ, PT ;  /* 0x000000ff1000720c */ /* 0x000fc80003f25070 */
[----:B------:R-:W-:-:S13]  /*0880*/  ISETP.NE.AND.EX P1, PT, RZ, RZ, PT, P1 ;  /* 0x000000ffff00720c */ /* 0x000fda0003f25310 */
[----:B------:R-:W-:Y:S05]  /*0890*/  @!P1 BRA `(.L_x_10) ;  /* 0x00000004008c9947 */ /* 0x000fea0003800000 */
[----:B------:R-:W-:-:S04]  /*08a0*/  ISETP.GE.U32.AND P1, PT, R16, 0x4, PT ;  /* 0x000000041000780c */ /* 0x000fc80003f26070 */
[----:B------:R-:W-:-:S13]  /*08b0*/  ISETP.GE.U32.AND.EX P1, PT, RZ, RZ, PT, P1 ;  /* 0x000000ffff00720c */ /* 0x000fda0003f26110 */
[----:B------:R-:W-:Y:S05]  /*08c0*/  @!P1 BRA `(.L_x_13) ;  /* 0x0000000000b09947 */ /* 0x000fea0003800000 */
[----:B------:R-:W0:Y:S01]  /*08d0*/  LDC.64 R34, c[0x0][0x3b0] ;  /* 0x0000ec00ff227b82 */ /* 0x000e220000000a00 */
[----:B------:R-:W-:Y:S01]  /*08e0*/  IADD3 R16, P1, PT, R8, R33, RZ ;  /* 0x0000002108107210 */ /* 0x000fe20007f3e0ff */
[----:B------:R-:W1:Y:S04]  /*08f0*/  LDCU.64 UR4, c[0x0][0x388] ;  /* 0x00007100ff0477ac */ /* 0x000e680008000a00 */
[----:B------:R-:W-:Y:S01]  /*0900*/  IMAD.X R17, R9, 0x1, R30, P1 ;  /* 0x0000000109117824 */ /* 0x000fe200008e061e */
[----:B0-----:R-:W-:-:S04]  /*0910*/  LEA R34, P1, R16, R34, 0x3 ;  /* 0x0000002210227211 */ /* 0x001fc800078218ff */
[----:B------:R-:W-:-:S05]  /*0920*/  LEA.HI.X R35, R16, R35, R17, 0x3, P1 ;  /* 0x0000002310237211 */ /* 0x000fca00008f1c11 */
[----:B------:R-:W2:Y:S04]  /*0930*/  LDG.E.64 R26, desc[UR6][R34.64] ;  /* 0x00000006221a7981 */ /* 0x000ea8000c1e1b00 */
[----:B------:R-:W3:Y:S04]  /*0940*/  LDG.E.64 R16, desc[UR6][R34.64+0x8] ;  /* 0x0000080622107981 */ /* 0x000ee8000c1e1b00 */
[----:B------:R-:W4:Y:S04]  /*0950*/  LDG.E.64 R18, desc[UR6][R34.64+0x10] ;  /* 0x0000100622127981 */ /* 0x000f28000c1e1b00 */
[----:B------:R0:W4:Y:S01]  /*0960*/  LDG.E.64 R22, desc[UR6][R34.64+0x18] ;  /* 0x0000180622167981 */ /* 0x000122000c1e1b00 */
[----:B--2---:R-:W-:-:S02]  /*0970*/  IMAD R27, R27, R31, RZ ;  /* 0x0000001f1b1b7224 */ /* 0x004fc400078e02ff */
[----:B------:R-:W-:-:S04]  /*0980*/  IMAD.WIDE.U32 R24, R26, R31, R12 ;  /* 0x0000001f1a187225 */ /* 0x000fc800078e000c */
[----:B------:R-:W-:Y:S01]  /*0990*/  IMAD R27, R26, UR8, R27 ;  /* 0x000000081a1b7c24 */ /* 0x000fe2000f8e021b */
[----:B-1----:R-:W-:Y:S01]  /*09a0*/  LEA R26, P1, R24, UR4, 0x3 ;  /* 0x00000004181a7c11 */ /* 0x002fe2000f8218ff */
[-C--:B---3--:R-:W-:Y:S02]  /*09b0*/  IMAD R29, R17, R31.reuse, RZ ;  /* 0x0000001f111d7224 */ /* 0x088fe400078e02ff */
[----:B------:R-:W-:Y:S02]  /*09c0*/  IMAD.IADD R25, R25, 0x1, R27 ;  /* 0x0000000119197824 */ /* 0x000fe400078e021b */
[C---:B------:R-:W-:Y:S02]  /*09d0*/  IMAD R29, R16.reuse, UR8, R29 ;  /* 0x00000008101d7c24 */ /* 0x040fe4000f8e021d */
[----:B------:R-:W-:Y:S01]  /*09e0*/  IMAD.WIDE.U32 R16, R16, R31, R12 ;  /* 0x0000001f10107225 */ /* 0x000fe200078e000c */
[----:B------:R-:W-:-:S03]  /*09f0*/  LEA.HI.X R27, R24, UR5, R25, 0x3, P1 ;  /* 0x00000005181b7c11 */ /* 0x000fc600088f1c19 */
[-C--:B----4-:R-:W-:Y:S01]  /*0a00*/  IMAD R19, R19, R31.reuse, RZ ;  /* 0x0000001f13137224 */ /* 0x090fe200078e02ff */
[----:B------:R-:W-:Y:S01]  /*0a10*/  LEA R24, P1, R16, UR4, 0x3 ;  /* 0x0000000410187c11 */ /* 0x000fe2000f8218ff */
[----:B------:R-:W-:Y:S01]  /*0a20*/  IMAD.IADD R29, R17, 0x1, R29 ;  /* 0x00000001111d7824 */ /* 0x000fe200078e021d */
[----:B------:R-:W2:Y:S01]  /*0a30*/  LDG.E.64 R26, desc[UR6][R26.64] ;  /* 0x000000061a1a7981 */ /* 0x000ea2000c1e1b00 */
[----:B0-----:R-:W-:Y:S02]  /*0a40*/  IMAD R35, R18, UR8, R19 ;  /* 0x0000000812237c24 */ /* 0x001fe4000f8e0213 */
[-C--:B------:R-:W-:Y:S01]  /*0a50*/  IMAD R17, R23, R31.reuse, RZ ;  /* 0x0000001f17117224 */ /* 0x080fe200078e02ff */
[----:B------:R-:W-:Y:S01]  /*0a60*/  LEA.HI.X R25, R16, UR5, R29, 0x3, P1 ;  /* 0x0000000510197c11 */ /* 0x000fe200088f1c1d */
[----:B------:R-:W-:-:S04]  /*0a70*/  IMAD.WIDE.U32 R18, R18, R31, R12 ;  /* 0x0000001f12127225 */ /* 0x000fc800078e000c */
[C---:B------:R-:W-:Y:S01]  /*0a80*/  IMAD R29, R22.reuse, UR8, R17 ;  /* 0x00000008161d7c24 */ /* 0x040fe2000f8e0211 */
[----:B------:R-:W3:Y:S01]  /*0a90*/  LDG.E.64 R24, desc[UR6][R24.64] ;  /* 0x0000000618187981 */ /* 0x000ee2000c1e1b00 */
[----:B------:R-:W-:Y:S01]  /*0aa0*/  IMAD.WIDE.U32 R16, R22, R31, R12 ;  /* 0x0000001f16107225 */ /* 0x000fe200078e000c */
[----:B------:R-:W-:-:S03]  /*0ab0*/  LEA R22, P1, R18, UR4, 0x3 ;  /* 0x0000000412167c11 */ /* 0x000fc6000f8218ff */
[----:B------:R-:W-:Y:S02]  /*0ac0*/  IMAD.IADD R35, R19, 0x1, R35 ;  /* 0x0000000113237824 */ /* 0x000fe400078e0223 */
[----:B------:R-:W-:-:S03]  /*0ad0*/  IMAD.IADD R29, R17, 0x1, R29 ;  /* 0x00000001111d7824 */ /* 0x000fc600078e021d */
[----:B------:R-:W-:Y:S02]  /*0ae0*/  LEA.HI.X R23, R18, UR5, R35, 0x3, P1 ;  /* 0x0000000512177c11 */ /* 0x000fe400088f1c23 */
[----:B------:R-:W-:-:S04]  /*0af0*/  LEA R18, P1, R16, UR4, 0x3 ;  /* 0x0000000410127c11 */ /* 0x000fc8000f8218ff */
[----:B------:R-:W4:Y:S01]  /*0b00*/  LDG.E.64 R22, desc[UR6][R22.64] ;  /* 0x0000000616167981 */ /* 0x000f22000c1e1b00 */
[----:B------:R-:W-:-:S06]  /*0b10*/  LEA.HI.X R19, R16, UR5, R29, 0x3, P1 ;  /* 0x0000000510137c11 */ /* 0x000fcc00088f1c1d */
[----:B------:R-:W4:Y:S01]  /*0b20*/  LDG.E.64 R18, desc[UR6][R18.64] ;  /* 0x0000000612127981 */ /* 0x000f22000c1e1b00 */
[----:B------:R-:W-:-:S05]  /*0b30*/  IADD3 R33, P1, PT, R33, 0x4, RZ ;  /* 0x0000000421217810 */ /* 0x000fca0007f3e0ff */
[----:B------:R-:W-:Y:S01]  /*0b40*/  IMAD.X R30, RZ, RZ, R30, P1 ;  /* 0x000000ffff1e7224 */ /* 0x000fe200008e061e */
[----:B--2--5:R-:W-:-:S08]  /*0b50*/  DMUL R26, R20, R26 ;  /* 0x0000001a141a7228 */ /* 0x024fd00000000000 */
[----:B---3--:R-:W-:-:S08]  /*0b60*/  DMUL R26, R26, R24 ;  /* 0x000000181a1a7228 */ /* 0x008fd00000000000 */
[----:B----4-:R-:W-:-:S08]  /*0b70*/  DMUL R26, R26, R22 ;  /* 0x000000161a1a7228 */ /* 0x010fd00000000000 */
[----:B------:R-:W-:-:S11]  /*0b80*/  DMUL R20, R26, R18 ;  /* 0x000000121a147228 */ /* 0x000fd60000000000 */
.L_x_13:
[----:B------:R-:W-:-:S04]  /*0b90*/  LOP3.LUT R16, R14, 0x3, RZ, 0xc0, !PT ;  /* 0x000000030e107812 */ /* 0x000fc800078ec0ff */
[----:B------:R-:W-:-:S04]  /*0ba0*/  ISETP.NE.U32.AND P1, PT, R16, RZ, PT ;  /* 0x000000ff1000720c */ /* 0x000fc80003f25070 */
[----:B------:R-:W-:-:S13]  /*0bb0*/  ISETP.NE.AND.EX P1, PT, RZ, RZ, PT, P1 ;  /* 0x000000ffff00720c */ /* 0x000fda0003f25310 */
[----:B------:R-:W-:Y:S05]  /*0bc0*/  @!P1 BRA `(.L_x_10) ;  /* 0x0000000000c09947 */ /* 0x000fea0003800000 */
[----:B------:R-:W-:Y:S02]  /*0bd0*/  ISETP.NE.U32.AND P2, PT, R16, 0x1, PT ;  /* 0x000000011000780c */ /* 0x000fe40003f45070 */
[----:B------:R-:W-:Y:S02]  /*0be0*/  LOP3.LUT R14, R14, 0x1, RZ, 0xc0, !PT ;  /* 0x000000010e0e7812 */ /* 0x000fe400078ec0ff */
[----:B------:R-:W-:Y:S02]  /*0bf0*/  ISETP.NE.AND.EX P2, PT, RZ, RZ, PT, P2 ;  /* 0x000000ffff00720c */ /* 0x000fe40003f45320 */
[----:B------:R-:W-:-:S04]  /*0c00*/  ISETP.NE.U32.AND P1, PT, R14, 0x1, PT ;  /* 0x000000010e00780c */ /* 0x000fc80003f25070 */
[----:B------:R-:W-:-:S07]  /*0c10*/  ISETP.NE.U32.AND.EX P1, PT, RZ, RZ, PT, P1 ;  /* 0x000000ffff00720c */ /* 0x000fce0003f25110 */
[----:B------:R-:W-:Y:S06]  /*0c20*/  @!P2 BRA `(.L_x_14) ;  /* 0x000000000068a947 */ /* 0x000fec0003800000 */
[----:B------:R-:W0:Y:S01]  /*0c30*/  LDC.64 R24, c[0x0][0x3b0] ;  /* 0x0000ec00ff187b82 */ /* 0x000e220000000a00 */
[----:B------:R-:W-:Y:S01]  /*0c40*/  IADD3 R14, P2, PT, R8, R33, RZ ;  /* 0x00000021080e7210 */ /* 0x000fe20007f5e0ff */
[----:B------:R-:W1:Y:S04]  /*0c50*/  LDCU.64 UR4, c[0x0][0x388] ;  /* 0x00007100ff0477ac */ /* 0x000e680008000a00 */
[----:B------:R-:W-:Y:S01]  /*0c60*/  IMAD.X R15, R9, 0x1, R30, P2 ;  /* 0x00000001090f7824 */ /* 0x000fe200010e061e */
[----:B0-----:R-:W-:-:S04]  /*0c70*/  LEA R24, P2, R14, R24, 0x3 ;  /* 0x000000180e187211 */ /* 0x001fc800078418ff */
[----:B------:R-:W-:-:S05]  /*0c80*/  LEA.HI.X R25, R14, R25, R15, 0x3, P2 ;  /* 0x000000190e197211 */ /* 0x000fca00010f1c0f */
[----:B------:R-:W2:Y:S04]  /*0c90*/  LDG.E.64 R16, desc[UR6][R24.64] ;  /* 0x0000000618107981 */ /* 0x000ea8000c1e1b00 */
[----:B------:R-:W3:Y:S01]  /*0ca0*/  LDG.E.64 R14, desc[UR6][R24.64+0x8] ;  /* 0x00000806180e7981 */ /* 0x000ee2000c1e1b00 */
[-C--:B--2---:R-:W-:Y:S02]  /*0cb0*/  IMAD R17, R17, R31.reuse, RZ ;  /* 0x0000001f11117224 */ /* 0x084fe400078e02ff */
[----:B------:R-:W-:-:S04]  /*0cc0*/  IMAD.WIDE.U32 R22, R16, R31, R12 ;  /* 0x0000001f10167225 */ /* 0x000fc800078e000c */
[----:B------:R-:W-:Y:S01]  /*0cd0*/  IMAD R17, R16, UR8, R17 ;  /* 0x0000000810117c24 */ /* 0x000fe2000f8e0211 */
[----:B-1----:R-:W-:Y:S01]  /*0ce0*/  LEA R16, P2, R22, UR4, 0x3 ;  /* 0x0000000416107c11 */ /* 0x002fe2000f8418ff */
[-C--:B---3--:R-:W-:Y:S02]  /*0cf0*/  IMAD R15, R15, R31.reuse, RZ ;  /* 0x0000001f0f0f7224 */ /* 0x088fe400078e02ff */
[----:B------:R-:W-:Y:S02]  /*0d00*/  IMAD.IADD R17, R23, 0x1, R17 ;  /* 0x0000000117117824 */ /* 0x000fe400078e0211 */
[----:B------:R-:W-:-:S03]  /*0d10*/  IMAD.WIDE.U32 R18, R14, R31, R12 ;  /* 0x0000001f0e127225 */ /* 0x000fc600078e000c */
[----:B------:R-:W-:Y:S01]  /*0d20*/  LEA.HI.X R17, R22, UR5, R17, 0x3, P2 ;  /* 0x0000000516117c11 */ /* 0x000fe200090f1c11 */
[----:B------:R-:W-:Y:S01]  /*0d30*/  IMAD R15, R14, UR8, R15 ;  /* 0x000000080e0f7c24 */ /* 0x000fe2000f8e020f */
[----:B------:R-:W-:-:S03]  /*0d40*/  LEA R14, P2, R18, UR4, 0x3 ;  /* 0x00000004120e7c11 */ /* 0x000fc6000f8418ff */
[----:B------:R-:W-:Y:S01]  /*0d50*/  IMAD.IADD R15, R19, 0x1, R15 ;  /* 0x00000001130f7824 */ /* 0x000fe200078e020f */
[----:B------:R-:W2:Y:S04]  /*0d60*/  LDG.E.64 R16, desc[UR6][R16.64] ;  /* 0x0000000610107981 */ /* 0x000ea8000c1e1b00 */
[----:B------:R-:W-:-:S06]  /*0d70*/  LEA.HI.X R15, R18, UR5, R15, 0x3, P2 ;  /* 0x00000005120f7c11 */ /* 0x000fcc00090f1c0f */
[----:B------:R-:W3:Y:S01]  /*0d80*/  LDG.E.64 R14, desc[UR6][R14.64] ;  /* 0x000000060e0e7981 */ /* 0x000ee2000c1e1b00 */
[----:B------:R-:W-:-:S05]  /*0d90*/  IADD3 R33, P2, PT, R33, 0x2, RZ ;  /* 0x0000000221217810 */ /* 0x000fca0007f5e0ff */
[----:B------:R-:W-:Y:S01]  /*0da0*/  IMAD.X R30, RZ, RZ, R30, P2 ;  /* 0x000000ffff1e7224 */ /* 0x000fe200010e061e */
[----:B--2--5:R-:W-:-:S08]  /*0db0*/  DMUL R20, R20, R16 ;  /* 0x0000001014147228 */ /* 0x024fd00000000000 */
[----:B---3--:R-:W-:-:S11]  /*0dc0*/  DMUL R20, R20, R14 ;  /* 0x0000000e14147228 */ /* 0x008fd60000000000 */
.L_x_14:
[----:B------:R-:W-:Y:S05]  /*0dd0*/  @P1 BRA `(.L_x_10) ;  /* 0x00000000003c1947 */ /* 0x000fea0003800000 */
[----:B------:R-:W0:Y:S01]  /*0de0*/  LDC.64 R14, c[0x0][0x3b0] ;  /* 0x0000ec00ff0e7b82 */ /* 0x000e220000000a00 */
[----:B------:R-:W-:Y:S01]  /*0df0*/  IADD3 R33, P1, PT, R8, R33, RZ ;  /* 0x0000002108217210 */ /* 0x000fe20007f3e0ff */
[----:B------:R-:W1:Y:S04]  /*0e00*/  LDCU.64 UR4, c[0x0][0x388] ;  /* 0x00007100ff0477ac */ /* 0x000e680008000a00 */
[----:B------:R-:W-:Y:S01]  /*0e10*/  IMAD.X R30, R9, 0x1, R30, P1 ;  /* 0x00000001091e7824 */ /* 0x000fe200008e061e */
[----:B0-----:R-:W-:-:S04]  /*0e20*/  LEA R16, P1, R33, R14, 0x3 ;  /* 0x0000000e21107211 */ /* 0x001fc800078218ff */
[----:B------:R-:W-:-:S06]  /*0e30*/  LEA.HI.X R17, R33, R15, R30, 0x3, P1 ;  /* 0x0000000f21117211 */ /* 0x000fcc00008f1c1e */
[----:B------:R-:W2:Y:S02]  /*0e40*/  LDG.E.64 R16, desc[UR6][R16.64] ;  /* 0x0000000610107981 */ /* 0x000ea4000c1e1b00 */
[-C--:B--2---:R-:W-:Y:S02]  /*0e50*/  IMAD R19, R17, R31.reuse, RZ ;  /* 0x0000001f11137224 */ /* 0x084fe400078e02ff */
[----:B------:R-:W-:-:S04]  /*0e60*/  IMAD.WIDE.U32 R14, R16, R31, R12 ;  /* 0x0000001f100e7225 */ /* 0x000fc800078e000c */
[----:B------:R-:W-:Y:S01]  /*0e70*/  IMAD R19, R16, UR8, R19 ;  /* 0x0000000810137c24 */ /* 0x000fe2000f8e0213 */
[----:B-1----:R-:W-:-:S03]  /*0e80*/  LEA R18, P1, R14, UR4, 0x3 ;  /* 0x000000040e127c11 */ /* 0x002fc6000f8218ff */
[----:B------:R-:W-:-:S05]  /*0e90*/  IMAD.IADD R15, R15, 0x1, R19 ;  /* 0x000000010f0f7824 */ /* 0x000fca00078e0213 */
[----:B------:R-:W-:-:S05]  /*0ea0*/  LEA.HI.X R19, R14, UR5, R15, 0x3, P1 ;  /* 0x000000050e137c11 */ /* 0x000fca00088f1c0f */
[----:B------:R-:W2:Y:S02]  /*0eb0*/  LDG.E.64 R14, desc[UR6][R18.64] ;  /* 0x00000006120e7981 */ /* 0x000ea4000c1e1b00 */
[----:B--2--5:R-:W-:-:S11]  /*0ec0*/  DMUL R20, R20, R14 ;  /* 0x0000000e14147228 */ /* 0x024fd60000000000 */
.L_x_10:
[----:B------:R-:W-:Y:S01]  /*0ed0*/  CS2R R16, SRZ ;  /* 0x0000000000107805 */ /* 0x000fe2000001ff00 */
[----:B------:R-:W-:Y:S06]  /*0ee0*/  @!P0 BRA `(.L_x_15) ;  /* 0x00000000006c8947 */ /* 0x000fec0003800000 */
[----:B------:R-:W0:Y:S01]  /*0ef0*/  LDC.64 R14, c[0x0][0x3b0] ;  /* 0x0000ec00ff0e7b82 */ /* 0x000e220000000a00 */
[----:B------:R-:W1:Y:S01]  /*0f00*/  LDCU.64 UR10, c[0x0][0x390] ;  /* 0x00007200ff0a77ac */ /* 0x000e620008000a00 */
[----:B------:R-:W-:Y:S01]  /*0f10*/  UMOV UR4, URZ ;  /* 0x000000ff00047c82 */ /* 0x000fe20008000000 */
[----:B------:R-:W-:-:S05]  /*0f20*/  UMOV UR5, URZ ;  /* 0x000000ff00057c82 */ /* 0x000fca0008000000 */
.L_x_16:
[----:B------:R-:W-:-:S04]  /*0f30*/  IADD3 R16, P0, PT, R8, UR4, RZ ;  /* 0x0000000408107c10 */ /* 0x000fc8000ff1e0ff */
[----:B------:R-:W-:Y:S02]  /*0f40*/  IADD3.X R17, PT, PT, R9, UR5, RZ, P0, !PT ;  /* 0x0000000509117c10 */ /* 0x000fe400087fe4ff */
[----:B0-----:R-:W-:-:S04]  /*0f50*/  LEA R24, P0, R16, R14, 0x3 ;  /* 0x0000000e10187211 */ /* 0x001fc800078018ff */
[----:B------:R-:W-:-:S05]  /*0f60*/  LEA.HI.X R25, R16, R15, R17, 0x3, P0 ;  /* 0x0000000f10197211 */ /* 0x000fca00000f1c11 */
[----:B------:R-:W2:Y:S02]  /*0f70*/  LDG.E.64 R16, desc[UR6][R24.64] ;  /* 0x0000000618107981 */ /* 0x000ea4000c1e1b00 */
[-C--:B--2---:R-:W-:Y:S02]  /*0f80*/  IMAD R17, R17, R31.reuse, RZ ;  /* 0x0000001f11117224 */ /* 0x084fe400078e02ff */
[----:B------:R-:W-:-:S04]  /*0f90*/  IMAD.WIDE.U32 R18, R16, R31, R12 ;  /* 0x0000001f10127225 */ /* 0x000fc800078e000c */
[----:B------:R-:W-:Y:S01]  /*0fa0*/  IMAD R17, R16, UR8, R17 ;  /* 0x0000000810117c24 */ /* 0x000fe2000f8e0211 */
[----:B-1----:R-:W-:-:S03]  /*0fb0*/  LEA R16, P0, R18, UR10, 0x3 ;  /* 0x0000000a12107c11 */ /* 0x002fc6000f8018ff */
[----:B------:R-:W-:-:S05]  /*0fc0*/  IMAD.IADD R17, R19, 0x1, R17 ;  /* 0x0000000113117824 */ /* 0x000fca00078e0211 */
[----:B------:R-:W-:-:S05]  /*0fd0*/  LEA.HI.X R17, R18, UR11, R17, 0x3, P0 ;  /* 0x0000000b12117c11 */ /* 0x000fca00080f1c11 */
[----:B------:R-:W2:Y:S01]  /*0fe0*/  LDG.E.64 R18, desc[UR6][R16.64] ;  /* 0x0000000610127981 */ /* 0x000ea2000c1e1b00 */
[----:B------:R-:W-:Y:S01]  /*0ff0*/  UIADD3 UR4, UP0, UPT, UR4, 0x1, URZ ;  /* 0x0000000104047890 */ /* 0x000fe2000ff1e0ff */
[----:B--2--5:R-:W-:-:S07]  /*1000*/  DADD R18, R18, -R20 ;  /* 0x0000000012127229 */ /* 0x024fce0000000814 */
[----:B------:R2:W-:Y:S04]  /*1010*/  STG.E.64 desc[UR6][R16.64], R18 ;  /* 0x0000001210007986 */ /* 0x0005e8000c101b06 */
[----:B------:R-:W3:Y:S01]  /*1020*/  LDG.E.64 R22, desc[UR6][R10.64] ;  /* 0x000000060a167981 */ /* 0x000ee2000c1e1b00 */
[----:B------:R-:W-:-:S06]  /*1030*/  UIADD3.X UR5, UPT, UPT, URZ, UR5, URZ, UP0, !UPT ;  /* 0x00000005ff057290 */ /* 0x000fcc00087fe4ff */
[----:B------:R-:W-:Y:S01]  /*1040*/  IMAD.U32 R25, RZ, RZ, UR5 ;  /* 0x00000005ff197e24 */ /* 0x000fe2000f8e00ff */
[----:B---3--:R-:W-:-:S04]  /*1050*/  ISETP.LE.U32.AND P0, PT, R22, UR4, PT ;  /* 0x0000000416007c0c */ /* 0x008fc8000bf03070 */
[----:B------:R-:W-:-:S13]  /*1060*/  ISETP.GE.U32.AND.EX P0, PT, R25, R23, PT, P0 ;  /* 0x000000171900720c */ /* 0x000fda0003f06100 */
[----:B--2---:R-:W-:Y:S05]  /*1070*/  @!P0 BRA `(.L_x_16) ;  /* 0xfffffffc00ac8947 */ /* 0x004fea000383ffff */
[----:B------:R-:W-:Y:S02]  /*1080*/  IMAD.MOV.U32 R16, RZ, RZ, R22 ;  /* 0x000000ffff107224 */ /* 0x000fe400078e0016 */
[----:B------:R-:W-:-:S07]  /*1090*/  IMAD.MOV.U32 R17, RZ, RZ, R23 ;  /* 0x000000ffff117224 */ /* 0x000fce00078e0017 */
.L_x_15:
[----:B------:R-:W0:Y:S02]  /*10a0*/  LDC.64 R14, c[0x0][0x3b8] ;  /* 0x0000ee00ff0e7b82 */ /* 0x000e240000000a00 */
[----:B0-----:R-:W-:-:S04]  /*10b0*/  LEA R14, P0, R2, R14, 0x3 ;  /* 0x0000000e020e7211 */ /* 0x001fc800078018ff */
[----:B------:R-:W-:-:S05]  /*10c0*/  LEA.HI.X R15, R2, R15, R3, 0x3, P0 ;  /* 0x0000000f020f7211 */ /* 0x000fca00000f1c03 */
[----:B------:R-:W2:Y:S02]  /*10d0*/  LDG.E.64 R18, desc[UR6][R14.64] ;  /* 0x000000060e127981 */ /* 0x000ea4000c1e1b00 */
[----:B--2---:R-:W-:-:S04]  /*10e0*/  ISETP.NE.U32.AND P0, PT, R18, RZ, PT ;  /* 0x000000ff1200720c */ /* 0x004fc80003f05070 */
[----:B------:R-:W-:Y:S02]  /*10f0*/  ISETP.NE.AND.EX P0, PT, R19, RZ, PT, P0 ;  /* 0x000000ff1300720c */ /* 0x000fe40003f05300 */
[----:B------:R-:W-:-:S11]  /*1100*/  CS2R R18, SRZ ;  /* 0x0000000000127805 */ /* 0x000fd6000001ff00 */
[----:B------:R-:W-:Y:S05]  /*1110*/  @!P0 BRA `(.L_x_17) ;  /* 0x0000000000888947 */ /* 0x000fea0003800000 */
[----:B------:R-:W0:Y:S01]  /*1120*/  LDCU.64 UR10, c[0x0][0x390] ;  /* 0x00007200ff0a77ac */ /* 0x000e220008000a00 */
[----:B------:R-:W-:Y:S01]  /*1130*/  UMOV UR4, URZ ;  /* 0x000000ff00047c82 */ /* 0x000fe20008000000 */
[----:B------:R-:W-:-:S05]  /*1140*/  UMOV UR5, URZ ;  /* 0x000000ff00057c82 */ /* 0x000fca0008000000 */
.L_x_18:
[----:B------:R-:W1:Y:S01]  /*1150*/  LDC.64 R24, c[0x0][0x3c0] ;  /* 0x0000f000ff187b82 */ /* 0x000e620000000a00 */
[----:B------:R-:W-:-:S04]  /*1160*/  IADD3 R16, P0, PT, R6, UR4, RZ ;  /* 0x0000000406107c10 */ /* 0x000fc8000ff1e0ff */
[----:B------:R-:W-:Y:S02]  /*1170*/  IADD3.X R17, PT, PT, R7, UR5, RZ, P0, !PT ;  /* 0x0000000507117c10 */ /* 0x000fe400087fe4ff */
[----:B-1----:R-:W-:-:S04]  /*1180*/  LEA R24, P0, R16, R24, 0x3 ;  /* 0x0000001810187211 */ /* 0x002fc800078018ff */
[----:B------:R-:W-:Y:S02]  /*1190*/  LEA.HI.X R25, R16, R25, R17, 0x3, P0 ;  /* 0x0000001910197211 */ /* 0x000fe400000f1c11 */
[----:B------:R-:W1:Y:S03]  /*11a0*/  LDC.64 R16, c[0x0][0x3c8] ;  /* 0x0000f200ff107b82 */ /* 0x000e660000000a00 */
[----:B------:R-:W2:Y:S02]  /*11b0*/  LDG.E.64 R22, desc[UR6][R24.64] ;  /* 0x0000000618167981 */ /* 0x000ea4000c1e1b00 */
[-C--:B--2---:R-:W-:Y:S01]  /*11c0*/  IMAD R27, R23, R31.reuse, RZ ;  /* 0x0000001f171b7224 */ /* 0x084fe200078e02ff */
[----:B------:R-:W-:Y:S01]  /*11d0*/  IADD3 R23, P0, PT, R4, UR4, RZ ;  /* 0x0000000404177c10 */ /* 0x000fe2000ff1e0ff */
[----:B------:R-:W-:-:S03]  /*11e0*/  IMAD.WIDE.U32 R18, R22, R31, R12 ;  /* 0x0000001f16127225 */ /* 0x000fc600078e000c */
[----:B------:R-:W-:Y:S01]  /*11f0*/  IADD3.X R26, PT, PT, R5, UR5, RZ, P0, !PT ;  /* 0x00000005051a7c10 */ /* 0x000fe200087fe4ff */
[----:B------:R-:W-:Y:S01]  /*1200*/  IMAD R27, R22, UR8, R27 ;  /* 0x00000008161b7c24 */ /* 0x000fe2000f8e021b */
[----:B-1----:R-:W-:Y:S02]  /*1210*/  LEA R22, P0, R23, R16, 0x3 ;  /* 0x0000001017167211 */ /* 0x002fe400078018ff */
[----:B0-----:R-:W-:Y:S01]  /*1220*/  LEA R16, P1, R18, UR10, 0x3 ;  /* 0x0000000a12107c11 */ /* 0x001fe2000f8218ff */
[----:B------:R-:W-:Y:S01]  /*1230*/  IMAD.IADD R19, R19, 0x1, R27 ;  /* 0x0000000113137824 */ /* 0x000fe200078e021b */
[----:B------:R-:W-:-:S04]  /*1240*/  LEA.HI.X R23, R23, R17, R26, 0x3, P0 ;  /* 0x0000001117177211 */ /* 0x000fc800000f1c1a */
[----:B------:R-:W-:Y:S02]  /*1250*/  LEA.HI.X R17, R18, UR11, R19, 0x3, P1 ;  /* 0x0000000b12117c11 */ /* 0x000fe400088f1c13 */
[----:B------:R-:W2:Y:S04]  /*1260*/  LDG.E.64 R22, desc[UR6][R22.64] ;  /* 0x0000000616167981 */ /* 0x000ea8000c1e1b00 */
[----:B------:R-:W2:Y:S01]  /*1270*/  LDG.E.64 R18, desc[UR6][R16.64] ;  /* 0x0000000610127981 */ /* 0x000ea2000c1e1b00 */
[----:B------:R-:W-:Y:S01]  /*1280*/  UIADD3 UR4, UP0, UPT, UR4, 0x1, URZ ;  /* 0x0000000104047890 */ /* 0x000fe2000ff1e0ff */
[----:B--2--5:R-:W-:-:S07]  /*1290*/  DFMA R18, R22, R20, R18 ;  /* 0x000000141612722b */ /* 0x024fce0000000012 */
[----:B------:R1:W-:Y:S04]  /*12a0*/  STG.E.64 desc[UR6][R16.64], R18 ;  /* 0x0000001210007986 */ /* 0x0003e8000c101b06 */
[----:B------:R-:W2:Y:S01]  /*12b0*/  LDG.E.64 R24, desc[UR6][R14.64] ;  /* 0x000000060e187981 */ /* 0x000ea2000c1e1b00 */
[----:B------:R-:W-:-:S06]  /*12c0*/  UIADD3.X UR5, UPT, UPT, URZ, UR5, URZ, UP0, !UPT ;  /* 0x00000005ff057290 */ /* 0x000fcc00087fe4ff */
[----:B------:R-:W-:Y:S01]  /*12d0*/  IMAD.U32 R26, RZ, RZ, UR5 ;  /* 0x00000005ff1a7e24 */ /* 0x000fe2000f8e00ff */
[----:B--2---:R-:W-:-:S04]  /*12e0*/  ISETP.LE.U32.AND P0, PT, R24, UR4, PT ;  /* 0x0000000418007c0c */ /* 0x004fc8000bf03070 */
[----:B------:R-:W-:-:S13]  /*12f0*/  ISETP.GE.U32.AND.EX P0, PT, R26, R25, PT, P0 ;  /* 0x000000191a00720c */ /* 0x000fda0003f06100 */
[----:B-1----:R-:W-:Y:S05]  /*1300*/  @!P0 BRA `(.L_x_18) ;  /* 0xfffffffc00908947 */ /* 0x002fea000383ffff */
[----:B------:R0:W5:Y:S01]  /*1310*/  LDG.E.64 R16, desc[UR6][R10.64] ;  /* 0x000000060a107981 */ /* 0x000162000c1e1b00 */
[----:B------:R-:W-:Y:S02]  /*1320*/  IMAD.MOV.U32 R19, RZ, RZ, R24 ;  /* 0x000000ffff137224 */ /* 0x000fe400078e0018 */
[----:B------:R-:W-:-:S07]  /*1330*/  IMAD.MOV.U32 R18, RZ, RZ, R25 ;  /* 0x000000ffff127224 */ /* 0x000fce00078e0019 */
.L_x_17:
[----:B------:R-:W1:Y:S01]  /*1340*/  LDCU UR4, c[0x0][0x39c] ;  /* 0x00007380ff0477ac */ /* 0x000e620008000800 */
[----:B------:R-:W-:Y:S02]  /*1350*/  IADD3 R2, P0, PT, R2, 0x1, RZ ;  /* 0x0000000102027810 */ /* 0x000fe40007f1e0ff */
[-C--:B------:R-:W-:Y:S01]  /*1360*/  IADD3 R6, P1, PT, R6, R19.reuse, RZ ;  /* 0x0000001306067210 */ /* 0x080fe20007f3e0ff */
[----:B------:R-:W2:Y:S01]  /*1370*/  LDCU UR5, c[0x0][0x39c] ;  /* 0x00007380ff0577ac */ /* 0x000ea20008000800 */
[----:B------:R-:W-:Y:S01]  /*1380*/  IADD3 R4, P2, PT, R4, R19, RZ ;  /* 0x0000001304047210 */ /* 0x000fe20007f5e0ff */
[----:B------:R-:W-:Y:S01]  /*1390*/  IMAD.X R3, RZ, RZ, R3, P0 ;  /* 0x000000ffff037224 */ /* 0x000fe200000e0603 */
[----:B-----5:R-:W-:Y:S01]  /*13a0*/  IADD3 R8, P3, PT, R8, R16, RZ ;  /* 0x0000001008087210 */ /* 0x020fe20007f7e0ff */
[--C-:B------:R-:W-:Y:S02]  /*13b0*/  IMAD.X R7, R7, 0x1, R18.reuse, P1 ;  /* 0x0000000107077824 */ /* 0x100fe400008e0612 */
[----:B------:R-:W-:-:S02]  /*13c0*/  IMAD.X R5, R5, 0x1, R18, P2 ;  /* 0x0000000105057824 */ /* 0x000fc400010e0612 */
[----:B------:R-:W-:Y:S01]  /*13d0*/  IMAD.X R9, R9, 0x1, R17, P3 ;  /* 0x0000000109097824 */ /* 0x000fe200018e0611 */
[----:B-1----:R-:W-:Y:S01]  /*13e0*/  USHF.R.S32.HI UR4, URZ, 0x1f, UR4 ;  /* 0x0000001fff047899 */ /* 0x002fe20008011404 */
[----:B--2---:R-:W-:-:S05]  /*13f0*/  ISETP.NE.U32.AND P0, PT, R2, UR5, PT ;  /* 0x0000000502007c0c */ /* 0x004fca000bf05070 */
[----:B------:R-:W-:-:S13]  /*1400*/  ISETP.NE.AND.EX P0, PT, R3, UR4, PT, P0 ;  /* 0x0000000403007c0c */ /* 0x000fda000bf05300 */
[----:B------:R-:W-:Y:S05]  /*1410*/  @P0 BRA `(.L_x_19) ;  /* 0xffffffec00440947 */ /* 0x000fea000383ffff */
[----:B------:R-:W-:Y:S05]  /*1420*/  EXIT ;  /* 0x000000000000794d */ /* 0x000fea0003800000 */
.L_x_20:
        /* <DEDUP_REMOVED lines=13> */
.L_x_22:


//--------------------- .nv.global.init           --------------------------
	.section	.nv.global.init,"aw",@progbits
.nv.global.init:
	.type		$str,@object
	.size		$str,($str$1 - $str)
$str:
        /*0000*/ 	.byte	0x72, 0x75, 0x6e, 0x6e, 0x69, 0x6e, 0x67, 0x20, 0x69, 0x6e, 0x20, 0x6b, 0x65, 0x72, 0x6e, 0x65
        /*0010*/ 	.byte	0x6c, 0x0a, 0x00
	.type		$str$1,@object
	.size		$str$1,(.L_1 - $str$1)
$str$1:
        /*0013*/ 	.byte	0x72, 0x65, 0x61, 0x63, 0x74, 0x69, 0x6f, 0x6e, 0x20, 0x69, 0x6e, 0x64, 0x65, 0x78, 0x20, 0x25
        /*0023*/ 	.byte	0x64, 0x0a, 0x00
.L_1:


//--------------------- .nv.shared.reserved.0     --------------------------
	.section	.nv.shared.reserved.0,"aw",@nobits
	.weak		__nv_reservedSMEM_offset_0_alias
	.size		__nv_reservedSMEM_offset_0_alias, 0, 64
	.other		__nv_reservedSMEM_offset_0_alias,@"STO_CUDA_RESERVED_SHARED STV_DEFAULT"
__nv_reservedSMEM_offset_0_alias:
	.zero		0
	.zero		64


//--------------------- .nv.constant0._ZN4micm4cuda23AddJacobianTerms_kernelEPdS1_S1_iiiPmS2_S2_S2_S1_S2_m --------------------------
	.section	.nv.constant0._ZN4micm4cuda23AddJacobianTerms_kernelEPdS1_S1_iiiPmS2_S2_S2_S1_S2_m,"a",@progbits
	.sectionflags	@""
	.align	4
.nv.constant0._ZN4micm4cuda23AddJacobianTerms_kernelEPdS1_S1_iiiPmS2_S2_S2_S1_S2_m:
	.zero		992


//--------------------- .nv.constant0._ZN4micm4cuda22AddForcingTerms_kernelEPdS1_S1_iiiPmS2_S2_S2_S1_ --------------------------
	.section	.nv.constant0._ZN4micm4cuda22AddForcingTerms_kernelEPdS1_S1_iiiPmS2_S2_S2_S1_,"a",@progbits
	.sectionflags	@""
	.align	4
.nv.constant0._ZN4micm4cuda22AddForcingTerms_kernelEPdS1_S1_iiiPmS2_S2_S2_S1_:
	.zero		976


//--------------------- SYMBOLS --------------------------

	.type		.nv.reservedSmem.offset0,@object
	.size		.nv.reservedSmem.offset0,0x4
	.type		vprintf,@function
